//
// Generated by NVIDIA NVVM Compiler
//
// Compiler Build ID: CL-36424714
// Cuda compilation tools, release 13.0, V13.0.88
// Based on NVVM 20.0.0
//

.version 9.0
.target sm_100
.address_size 64

	// .globl	_Z19set_boundary_valuesPfPKfi
.extern .shared .align 16 .b8 temp[];
.extern .shared .align 16 .b8 shared_memory[];

.visible .entry _Z19set_boundary_valuesPfPKfi(
	.param .u64 .ptr .align 1 _Z19set_boundary_valuesPfPKfi_param_0,
	.param .u64 .ptr .align 1 _Z19set_boundary_valuesPfPKfi_param_1,
	.param .u32 _Z19set_boundary_valuesPfPKfi_param_2
)
{
	.reg .pred 	%p<2>;
	.reg .b32 	%r<3>;
	.reg .b32 	%f<6>;
	.reg .b64 	%rd<8>;

	ld.param.u64 	%rd1, [_Z19set_boundary_valuesPfPKfi_param_0];
	ld.param.u64 	%rd2, [_Z19set_boundary_valuesPfPKfi_param_1];
	ld.param.u32 	%r1, [_Z19set_boundary_valuesPfPKfi_param_2];
	mov.u32 	%r2, %tid.x;
	setp.ne.s32 	%p1, %r2, 0;
	@%p1 bra 	$L__BB0_2;
	cvta.to.global.u64 	%rd3, %rd1;
	cvta.to.global.u64 	%rd4, %rd2;
	mul.wide.s32 	%rd5, %r1, 4;
	add.s64 	%rd6, %rd3, %rd5;
	ld.global.f32 	%f1, [%rd6+-4];
	add.s64 	%rd7, %rd4, %rd5;
	ld.global.f32 	%f2, [%rd7+-4];
	add.f32 	%f3, %f1, %f2;
	st.global.f32 	[%rd6], %f3;
	ld.global.f32 	%f4, [%rd4];
	st.global.f32 	[%rd6+4], %f4;
	ld.global.f32 	%f5, [%rd7+-4];
	st.global.f32 	[%rd6+8], %f5;
$L__BB0_2:
	ret;

}
	// .globl	_Z24adjust_block_sums_offsetPfPKfiii
.visible .entry _Z24adjust_block_sums_offsetPfPKfiii(
	.param .u64 .ptr .align 1 _Z24adjust_block_sums_offsetPfPKfiii_param_0,
	.param .u64 .ptr .align 1 _Z24adjust_block_sums_offsetPfPKfiii_param_1,
	.param .u32 _Z24adjust_block_sums_offsetPfPKfiii_param_2,
	.param .u32 _Z24adjust_block_sums_offsetPfPKfiii_param_3,
	.param .u32 _Z24adjust_block_sums_offsetPfPKfiii_param_4
)
{
	.reg .pred 	%p<4>;
	.reg .b32 	%r<15>;
	.reg .b32 	%f<4>;
	.reg .b64 	%rd<9>;

	ld.param.u64 	%rd2, [_Z24adjust_block_sums_offsetPfPKfiii_param_0];
	ld.param.u64 	%rd3, [_Z24adjust_block_sums_offsetPfPKfiii_param_1];
	ld.param.u32 	%r7, [_Z24adjust_block_sums_offsetPfPKfiii_param_2];
	ld.param.u32 	%r8, [_Z24adjust_block_sums_offsetPfPKfiii_param_3];
	ld.param.u32 	%r9, [_Z24adjust_block_sums_offsetPfPKfiii_param_4];
	mov.u32 	%r10, %ctaid.x;
	add.s32 	%r1, %r9, %r10;
	setp.eq.s32 	%p1, %r1, 0;
	@%p1 bra 	$L__BB1_5;
	cvta.to.global.u64 	%rd4, %rd3;
	mul.wide.s32 	%rd5, %r1, 4;
	add.s64 	%rd6, %rd4, %rd5;
	ld.global.f32 	%f1, [%rd6];
	mul.lo.s32 	%r11, %r1, %r8;
	add.s32 	%r12, %r11, %r8;
	min.s32 	%r2, %r12, %r7;
	mov.u32 	%r13, %tid.x;
	add.s32 	%r14, %r11, %r13;
	setp.ge.s32 	%p2, %r14, %r2;
	@%p2 bra 	$L__BB1_4;
	mov.u32 	%r4, %ntid.x;
	cvta.to.global.u64 	%rd1, %rd2;
$L__BB1_3:
	mul.wide.s32 	%rd7, %r14, 4;
	add.s64 	%rd8, %rd1, %rd7;
	ld.global.f32 	%f2, [%rd8];
	add.f32 	%f3, %f1, %f2;
	st.global.f32 	[%rd8], %f3;
	add.s32 	%r14, %r14, %r4;
	setp.lt.s32 	%p3, %r14, %r2;
	@%p3 bra 	$L__BB1_3;
$L__BB1_4:
	bar.sync 	0;
$L__BB1_5:
	ret;

}
	// .globl	_Z18blelloch_arbitraryPfPKfiS_ii
.visible .entry _Z18blelloch_arbitraryPfPKfiS_ii(
	.param .u64 .ptr .align 1 _Z18blelloch_arbitraryPfPKfiS_ii_param_0,
	.param .u64 .ptr .align 1 _Z18blelloch_arbitraryPfPKfiS_ii_param_1,
	.param .u32 _Z18blelloch_arbitraryPfPKfiS_ii_param_2,
	.param .u64 .ptr .align 1 _Z18blelloch_arbitraryPfPKfiS_ii_param_3,
	.param .u32 _Z18blelloch_arbitraryPfPKfiS_ii_param_4,
	.param .u32 _Z18blelloch_arbitraryPfPKfiS_ii_param_5
)
{
	.reg .pred 	%p<13>;
	.reg .b32 	%r<48>;
	.reg .b32 	%f<18>;
	.reg .b64 	%rd<13>;

	ld.param.u64 	%rd3, [_Z18blelloch_arbitraryPfPKfiS_ii_param_0];
	ld.param.u64 	%rd5, [_Z18blelloch_arbitraryPfPKfiS_ii_param_1];
	ld.param.u32 	%r19, [_Z18blelloch_arbitraryPfPKfiS_ii_param_2];
	ld.param.u64 	%rd4, [_Z18blelloch_arbitraryPfPKfiS_ii_param_3];
	ld.param.u32 	%r20, [_Z18blelloch_arbitraryPfPKfiS_ii_param_4];
	ld.param.u32 	%r21, [_Z18blelloch_arbitraryPfPKfiS_ii_param_5];
	cvta.to.global.u64 	%rd6, %rd5;
	mov.u32 	%r22, %ctaid.x;
	add.s32 	%r1, %r21, %r22;
	mov.u32 	%r2, %tid.x;
	shl.b32 	%r3, %r2, 1;
	mad.lo.s32 	%r4, %r1, %r20, %r3;
	add.s32 	%r5, %r4, 1;
	setp.ge.s32 	%p1, %r4, %r19;
	mul.wide.s32 	%rd7, %r4, 4;
	add.s64 	%rd1, %rd6, %rd7;
	mov.f32 	%f16, 0f00000000;
	@%p1 bra 	$L__BB2_2;
	ld.global.f32 	%f16, [%rd1];
$L__BB2_2:
	shl.b32 	%r23, %r2, 3;
	mov.u32 	%r24, temp;
	add.s32 	%r6, %r24, %r23;
	st.shared.f32 	[%r6], %f16;
	setp.ge.s32 	%p2, %r5, %r19;
	mov.f32 	%f17, 0f00000000;
	@%p2 bra 	$L__BB2_4;
	ld.global.f32 	%f17, [%rd1+4];
$L__BB2_4:
	add.s32 	%r7, %r3, 1;
	st.shared.f32 	[%r6+4], %f17;
	shr.s32 	%r43, %r20, 1;
	setp.lt.s32 	%p3, %r43, 1;
	mov.b32 	%r45, 1;
	@%p3 bra 	$L__BB2_9;
	mov.b32 	%r45, 1;
$L__BB2_6:
	bar.sync 	0;
	setp.ge.s32 	%p4, %r2, %r43;
	@%p4 bra 	$L__BB2_8;
	mul.lo.s32 	%r27, %r45, %r7;
	shl.b32 	%r28, %r27, 2;
	add.s32 	%r30, %r24, %r28;
	ld.shared.f32 	%f7, [%r30+-4];
	shl.b32 	%r31, %r45, 2;
	add.s32 	%r32, %r30, %r31;
	ld.shared.f32 	%f8, [%r32+-4];
	add.f32 	%f9, %f7, %f8;
	st.shared.f32 	[%r32+-4], %f9;
$L__BB2_8:
	shl.b32 	%r45, %r45, 1;
	shr.u32 	%r12, %r43, 1;
	setp.gt.u32 	%p5, %r43, 1;
	mov.u32 	%r43, %r12;
	@%p5 bra 	$L__BB2_6;
$L__BB2_9:
	setp.ne.s32 	%p6, %r2, 0;
	@%p6 bra 	$L__BB2_13;
	setp.eq.s64 	%p7, %rd4, 0;
	shl.b32 	%r33, %r20, 2;
	add.s32 	%r14, %r24, %r33;
	@%p7 bra 	$L__BB2_12;
	ld.shared.f32 	%f10, [%r14+-4];
	cvta.to.global.u64 	%rd8, %rd4;
	mul.wide.s32 	%rd9, %r1, 4;
	add.s64 	%rd10, %rd8, %rd9;
	st.global.f32 	[%rd10], %f10;
$L__BB2_12:
	mov.b32 	%r35, 0;
	st.shared.u32 	[%r14+-4], %r35;
$L__BB2_13:
	bar.sync 	0;
	setp.lt.s32 	%p8, %r20, 2;
	@%p8 bra 	$L__BB2_18;
	mov.b32 	%r46, 1;
$L__BB2_15:
	shr.u32 	%r45, %r45, 1;
	bar.sync 	0;
	setp.ge.u32 	%p9, %r2, %r46;
	@%p9 bra 	$L__BB2_17;
	mul.lo.s32 	%r37, %r45, %r7;
	shl.b32 	%r38, %r37, 2;
	add.s32 	%r40, %r24, %r38;
	ld.shared.f32 	%f11, [%r40+-4];
	shl.b32 	%r41, %r45, 2;
	add.s32 	%r42, %r40, %r41;
	ld.shared.f32 	%f12, [%r42+-4];
	st.shared.f32 	[%r40+-4], %f12;
	add.f32 	%f13, %f11, %f12;
	st.shared.f32 	[%r42+-4], %f13;
$L__BB2_17:
	shl.b32 	%r46, %r46, 1;
	setp.lt.s32 	%p10, %r46, %r20;
	@%p10 bra 	$L__BB2_15;
$L__BB2_18:
	setp.ge.s32 	%p11, %r4, %r19;
	bar.sync 	0;
	cvta.to.global.u64 	%rd11, %rd3;
	add.s64 	%rd2, %rd11, %rd7;
	@%p11 bra 	$L__BB2_20;
	ld.shared.f32 	%f14, [%r6];
	st.global.f32 	[%rd2], %f14;
$L__BB2_20:
	setp.ge.s32 	%p12, %r5, %r19;
	@%p12 bra 	$L__BB2_22;
	ld.shared.f32 	%f15, [%r6+4];
	st.global.f32 	[%rd2+4], %f15;
$L__BB2_22:
	ret;

}
	// .globl	_Z3smaPfS_ii
.visible .entry _Z3smaPfS_ii(
	.param .u64 .ptr .align 1 _Z3smaPfS_ii_param_0,
	.param .u64 .ptr .align 1 _Z3smaPfS_ii_param_1,
	.param .u32 _Z3smaPfS_ii_param_2,
	.param .u32 _Z3smaPfS_ii_param_3
)
{
	.reg .pred 	%p<6>;
	.reg .b32 	%r<24>;
	.reg .b32 	%f<17>;
	.reg .b64 	%rd<11>;

	ld.param.u64 	%rd3, [_Z3smaPfS_ii_param_0];
	ld.param.u64 	%rd4, [_Z3smaPfS_ii_param_1];
	ld.param.u32 	%r11, [_Z3smaPfS_ii_param_2];
	ld.param.u32 	%r12, [_Z3smaPfS_ii_param_3];
	cvta.to.global.u64 	%rd1, %rd4;
	mov.u32 	%r13, %ctaid.x;
	mov.u32 	%r1, %ntid.x;
	mul.lo.s32 	%r2, %r13, %r1;
	mov.u32 	%r3, %tid.x;
	add.s32 	%r4, %r2, %r3;
	shl.b32 	%r5, %r12, 1;
	add.s32 	%r6, %r5, %r1;
	setp.ge.s32 	%p1, %r3, %r6;
	@%p1 bra 	$L__BB3_8;
	mul.wide.s32 	%rd5, %r11, 4;
	add.s64 	%rd2, %rd1, %rd5;
	sub.s32 	%r7, %r2, %r12;
	mov.u32 	%r23, %r3;
$L__BB3_2:
	add.s32 	%r9, %r23, %r7;
	setp.gt.s32 	%p2, %r9, -1;
	@%p2 bra 	$L__BB3_4;
	cvt.rn.f32.s32 	%f8, %r9;
	ld.global.f32 	%f9, [%rd2+4];
	mul.f32 	%f16, %f9, %f8;
	bra.uni 	$L__BB3_7;
$L__BB3_4:
	setp.le.s32 	%p3, %r9, %r11;
	@%p3 bra 	$L__BB3_6;
	ld.global.f32 	%f5, [%rd2];
	sub.s32 	%r14, %r9, %r11;
	cvt.rn.f32.s32 	%f6, %r14;
	ld.global.f32 	%f7, [%rd2+8];
	fma.rn.f32 	%f16, %f7, %f6, %f5;
	bra.uni 	$L__BB3_7;
$L__BB3_6:
	mul.wide.u32 	%rd6, %r9, 4;
	add.s64 	%rd7, %rd1, %rd6;
	ld.global.f32 	%f16, [%rd7];
$L__BB3_7:
	shl.b32 	%r15, %r23, 2;
	mov.u32 	%r16, shared_memory;
	add.s32 	%r17, %r16, %r15;
	st.shared.f32 	[%r17], %f16;
	add.s32 	%r23, %r23, %r1;
	setp.lt.s32 	%p4, %r23, %r6;
	@%p4 bra 	$L__BB3_2;
$L__BB3_8:
	bar.sync 	0;
	setp.ge.s32 	%p5, %r4, %r11;
	@%p5 bra 	$L__BB3_10;
	shl.b32 	%r18, %r3, 2;
	mov.u32 	%r19, shared_memory;
	add.s32 	%r20, %r19, %r18;
	ld.shared.f32 	%f10, [%r20];
	shl.b32 	%r21, %r5, 2;
	add.s32 	%r22, %r20, %r21;
	ld.shared.f32 	%f11, [%r22];
	sub.f32 	%f12, %f11, %f10;
	cvt.rn.f32.s32 	%f13, %r12;
	add.f32 	%f14, %f13, %f13;
	div.rn.f32 	%f15, %f12, %f14;
	cvta.to.global.u64 	%rd8, %rd3;
	mul.wide.s32 	%rd9, %r4, 4;
	add.s64 	%rd10, %rd8, %rd9;
	st.global.f32 	[%rd10], %f15;
$L__BB3_10:
	ret;

}


// ===== COMPILED SASS (sm_100) =====

	.target	sm_100

	.elftype	@"ET_EXEC"


//--------------------- .note.nv.tkinfo           --------------------------
	.section	.note.nv.tkinfo,"",@"SHT_NOTE"
	.sectionflags	@"SHF_NOTE_NV_TKINFO"
	.tkinfo
        /*0018*/ 	.word	0x00000002
        /*0030*/ 	.string	""
        /*0030*/ 	.string	"ptxas"
        /*0030*/ 	.string	"Cuda compilation tools, release 13.0, V13.0.88"
        /*0030*/ 	.string	"Build cuda_13.0.r13.0/compiler.36424714_0"
        /*0030*/ 	.string	"-arch sm_100 -m 64 "



//--------------------- .note.nv.cuinfo           --------------------------
	.section	.note.nv.cuinfo,"",@"SHT_NOTE"
	.sectionflags	@"SHF_NOTE_NV_CUINFO"
        /*0018*/ 	.short	0x0002
        /*001a*/ 	.short	0x0064
        /*001c*/ 	.short	0x0082
	.zero		2


//--------------------- .nv.info                  --------------------------
	.section	.nv.info,"",@"SHT_CUDA_INFO"
	.align	4


	//----- nvinfo : EIATTR_REGCOUNT
	.align		4
        /*0000*/ 	.byte	0x04, 0x2f
        /*0002*/ 	.short	(.L_1 - .L_0)
	.align		4
.L_0:
        /*0004*/ 	.word	index@(_Z19set_boundary_valuesPfPKfi)
        /*0008*/ 	.word	0x0000000e


	//----- nvinfo : EIATTR_FRAME_SIZE
	.align		4
.L_1:
        /*000c*/ 	.byte	0x04, 0x11
        /*000e*/ 	.short	(.L_3 - .L_2)
	.align		4
.L_2:
        /*0010*/ 	.word	index@(_Z19set_boundary_valuesPfPKfi)
        /*0014*/ 	.word	0x00000000


	//----- nvinfo : EIATTR_REGCOUNT
	.align		4
.L_3:
        /*0018*/ 	.byte	0x04, 0x2f
        /*001a*/ 	.short	(.L_5 - .L_4)
	.align		4
.L_4:
        /*001c*/ 	.word	index@(_Z24adjust_block_sums_offsetPfPKfiii)
        /*0020*/ 	.word	0x0000000e


	//----- nvinfo : EIATTR_FRAME_SIZE
	.align		4
.L_5:
        /*0024*/ 	.byte	0x04, 0x11
        /*0026*/ 	.short	(.L_7 - .L_6)
	.align		4
.L_6:
        /*0028*/ 	.word	index@(_Z24adjust_block_sums_offsetPfPKfiii)
        /*002c*/ 	.word	0x00000000


	//----- nvinfo : EIATTR_REGCOUNT
	.align		4
.L_7:
        /*0030*/ 	.byte	0x04, 0x2f
        /*0032*/ 	.short	(.L_9 - .L_8)
	.align		4
.L_8:
        /*0034*/ 	.word	index@(_Z18blelloch_arbitraryPfPKfiS_ii)
        /*0038*/ 	.word	0x00000011


	//----- nvinfo : EIATTR_FRAME_SIZE
	.align		4
.L_9:
        /*003c*/ 	.byte	0x04, 0x11
        /*003e*/ 	.short	(.L_11 - .L_10)
	.align		4
.L_10:
        /*0040*/ 	.word	index@(_Z18blelloch_arbitraryPfPKfiS_ii)
        /*0044*/ 	.word	0x00000000


	//----- nvinfo : EIATTR_REGCOUNT
	.align		4
.L_11:
        /*0048*/ 	.byte	0x04, 0x2f
        /*004a*/ 	.short	(.L_13 - .L_12)
	.align		4
.L_12:
        /*004c*/ 	.word	index@(_Z3smaPfS_ii)
        /*0050*/ 	.word	0x00000014


	//----- nvinfo : EIATTR_FRAME_SIZE
	.align		4
.L_13:
        /*0054*/ 	.byte	0x04, 0x11
        /*0056*/ 	.short	(.L_15 - .L_14)
	.align		4
.L_14:
        /*0058*/ 	.word	index@($__internal_0_$__cuda_sm3x_div_rn_noftz_f32_slowpath)
        /*005c*/ 	.word	0x00000000


	//----- nvinfo : EIATTR_FRAME_SIZE
	.align		4
.L_15:
        /*0060*/ 	.byte	0x04, 0x11
        /*0062*/ 	.short	(.L_17 - .L_16)
	.align		4
.L_16:
        /*0064*/ 	.word	index@(_Z3smaPfS_ii)
        /*0068*/ 	.word	0x00000000


	//----- nvinfo : EIATTR_MIN_STACK_SIZE
	.align		4
.L_17:
        /*006c*/ 	.byte	0x04, 0x12
        /*006e*/ 	.short	(.L_19 - .L_18)
	.align		4
.L_18:
        /*0070*/ 	.word	index@(_Z3smaPfS_ii)
        /*0074*/ 	.word	0x00000000


	//----- nvinfo : EIATTR_MIN_STACK_SIZE
	.align		4
.L_19:
        /*0078*/ 	.byte	0x04, 0x12
        /*007a*/ 	.short	(.L_21 - .L_20)
	.align		4
.L_20:
        /*007c*/ 	.word	index@(_Z18blelloch_arbitraryPfPKfiS_ii)
        /*0080*/ 	.word	0x00000000


	//----- nvinfo : EIATTR_MIN_STACK_SIZE
	.align		4
.L_21:
        /*0084*/ 	.byte	0x04, 0x12
        /*0086*/ 	.short	(.L_23 - .L_22)
	.align		4
.L_22:
        /*0088*/ 	.word	index@(_Z24adjust_block_sums_offsetPfPKfiii)
        /*008c*/ 	.word	0x00000000


	//----- nvinfo : EIATTR_MIN_STACK_SIZE
	.align		4
.L_23:
        /*0090*/ 	.byte	0x04, 0x12
        /*0092*/ 	.short	(.L_25 - .L_24)
	.align		4
.L_24:
        /*0094*/ 	.word	index@(_Z19set_boundary_valuesPfPKfi)
        /*0098*/ 	.word	0x00000000
.L_25:


//--------------------- .nv.compat                --------------------------
	.section	.nv.compat,"",@"SHT_CUDA_COMPAT_INFO"
	.align	4
        /*0000*/ 	.byte	0x02, 0x09, 0x00, 0x00, 0x02, 0x02, 0x01, 0x00, 0x02, 0x05, 0x05, 0x00, 0x03, 0x07, 0x01, 0x01
        /*0010*/ 	.byte	0x02, 0x03, 0x00, 0x00, 0x02, 0x06, 0x01, 0x00, 0x04, 0x0b, 0x08, 0x00, 0x01, 0x00, 0x00, 0x00
        /*0020*/ 	.byte	0x00, 0x00, 0x00, 0x00


//--------------------- .nv.info._Z3smaPfS_ii     --------------------------
	.section	.nv.info._Z3smaPfS_ii,"",@"SHT_CUDA_INFO"
	.sectionflags	@""
	.align	4


	//----- nvinfo : EIATTR_CUDA_API_VERSION
	.align		4
        /*0000*/ 	.byte	0x04, 0x37
        /*0002*/ 	.short	(.L_27 - .L_26)
.L_26:
        /*0004*/ 	.word	0x00000082


	//----- nvinfo : EIATTR_KPARAM_INFO
	.align		4
.L_27:
        /*0008*/ 	.byte	0x04, 0x17
        /*000a*/ 	.short	(.L_29 - .L_28)
.L_28:
        /*000c*/ 	.word	0x00000000
        /*0010*/ 	.short	0x0003
        /*0012*/ 	.short	0x0014
        /*0014*/ 	.byte	0x00, 0xf0, 0x11, 0x00


	//----- nvinfo : EIATTR_KPARAM_INFO
	.align		4
.L_29:
        /*0018*/ 	.byte	0x04, 0x17
        /*001a*/ 	.short	(.L_31 - .L_30)
.L_30:
        /*001c*/ 	.word	0x00000000
        /*0020*/ 	.short	0x0002
        /*0022*/ 	.short	0x0010
        /*0024*/ 	.byte	0x00, 0xf0, 0x11, 0x00


	//----- nvinfo : EIATTR_KPARAM_INFO
	.align		4
.L_31:
        /*0028*/ 	.byte	0x04, 0x17
        /*002a*/ 	.short	(.L_33 - .L_32)
.L_32:
        /*002c*/ 	.word	0x00000000
        /*0030*/ 	.short	0x0001
        /*0032*/ 	.short	0x0008
        /*0034*/ 	.byte	0x00, 0xf5, 0x21, 0x00


	//----- nvinfo : EIATTR_KPARAM_INFO
	.align		4
.L_33:
        /*0038*/ 	.byte	0x04, 0x17
        /*003a*/ 	.short	(.L_35 - .L_34)
.L_34:
        /*003c*/ 	.word	0x00000000
        /*0040*/ 	.short	0x0000
        /*0042*/ 	.short	0x0000
        /*0044*/ 	.byte	0x00, 0xf5, 0x21, 0x00


	//----- nvinfo : EIATTR_SPARSE_MMA_MASK
	.align		4
.L_35:
        /*0048*/ 	.byte	0x03, 0x50
        /*004a*/ 	.short	0x0000


	//----- nvinfo : EIATTR_MAXREG_COUNT
	.align		4
        /*004c*/ 	.byte	0x03, 0x1b
        /*004e*/ 	.short	0x00ff


	//----- nvinfo : EIATTR_NUM_BARRIERS
	.align		4
        /*0050*/ 	.byte	0x02, 0x4c
        /*0052*/ 	.byte	0x01
	.zero		1


	//----- nvinfo : EIATTR_MERCURY_ISA_VERSION
	.align		4
        /*0054*/ 	.byte	0x03, 0x5f
        /*0056*/ 	.short	0x0101


	//----- nvinfo : EIATTR_VRC_CTA_INIT_COUNT
	.align		4
        /*0058*/ 	.byte	0x02, 0x4a
	.zero		1
	.zero		1


	//----- nvinfo : EIATTR_EXIT_INSTR_OFFSETS
	.align		4
        /*005c*/ 	.byte	0x04, 0x1c
        /*005e*/ 	.short	(.L_37 - .L_36)


	//   ....[0]....
.L_36:
        /*0060*/ 	.word	0x00000300


	//   ....[1]....
        /*0064*/ 	.word	0x000004c0


	//----- nvinfo : EIATTR_CRS_STACK_SIZE
	.align		4
.L_37:
        /*0068*/ 	.byte	0x04, 0x1e
        /*006a*/ 	.short	(.L_39 - .L_38)
.L_38:
        /*006c*/ 	.word	0x00000000


	//----- nvinfo : EIATTR_CBANK_PARAM_SIZE
	.align		4
.L_39:
        /*0070*/ 	.byte	0x03, 0x19
        /*0072*/ 	.short	0x0018


	//----- nvinfo : EIATTR_PARAM_CBANK
	.align		4
        /*0074*/ 	.byte	0x04, 0x0a
        /*0076*/ 	.short	(.L_41 - .L_40)
	.align		4
.L_40:
        /*0078*/ 	.word	index@(.nv.constant0._Z3smaPfS_ii)
        /*007c*/ 	.short	0x0380
        /*007e*/ 	.short	0x0018


	//----- nvinfo : EIATTR_SW_WAR
	.align		4
.L_41:
        /*0080*/ 	.byte	0x04, 0x36
        /*0082*/ 	.short	(.L_43 - .L_42)
.L_42:
        /*0084*/ 	.word	0x00000008
.L_43:


//--------------------- .nv.info._Z18blelloch_arbitraryPfPKfiS_ii --------------------------
	.section	.nv.info._Z18blelloch_arbitraryPfPKfiS_ii,"",@"SHT_CUDA_INFO"
	.sectionflags	@""
	.align	4


	//----- nvinfo : EIATTR_CUDA_API_VERSION
	.align		4
        /*0000*/ 	.byte	0x04, 0x37
        /*0002*/ 	.short	(.L_45 - .L_44)
.L_44:
        /*0004*/ 	.word	0x00000082


	//----- nvinfo : EIATTR_KPARAM_INFO
	.align		4
.L_45:
        /*0008*/ 	.byte	0x04, 0x17
        /*000a*/ 	.short	(.L_47 - .L_46)
.L_46:
        /*000c*/ 	.word	0x00000000
        /*0010*/ 	.short	0x0005
        /*0012*/ 	.short	0x0024
        /*0014*/ 	.byte	0x00, 0xf0, 0x11, 0x00


	//----- nvinfo : EIATTR_KPARAM_INFO
	.align		4
.L_47:
        /*0018*/ 	.byte	0x04, 0x17
        /*001a*/ 	.short	(.L_49 - .L_48)
.L_48:
        /*001c*/ 	.word	0x00000000
        /*0020*/ 	.short	0x0004
        /*0022*/ 	.short	0x0020
        /*0024*/ 	.byte	0x00, 0xf0, 0x11, 0x00


	//----- nvinfo : EIATTR_KPARAM_INFO
	.align		4
.L_49:
        /*0028*/ 	.byte	0x04, 0x17
        /*002a*/ 	.short	(.L_51 - .L_50)
.L_50:
        /*002c*/ 	.word	0x00000000
        /*0030*/ 	.short	0x0003
        /*0032*/ 	.short	0x0018
        /*0034*/ 	.byte	0x00, 0xf5, 0x21, 0x00


	//----- nvinfo : EIATTR_KPARAM_INFO
	.align		4
.L_51:
        /*0038*/ 	.byte	0x04, 0x17
        /*003a*/ 	.short	(.L_53 - .L_52)
.L_52:
        /*003c*/ 	.word	0x00000000
        /*0040*/ 	.short	0x0002
        /*0042*/ 	.short	0x0010
        /*0044*/ 	.byte	0x00, 0xf0, 0x11, 0x00


	//----- nvinfo : EIATTR_KPARAM_INFO
	.align		4
.L_53:
        /*0048*/ 	.byte	0x04, 0x17
        /*004a*/ 	.short	(.L_55 - .L_54)
.L_54:
        /*004c*/ 	.word	0x00000000
        /*0050*/ 	.short	0x0001
        /*0052*/ 	.short	0x0008
        /*0054*/ 	.byte	0x00, 0xf5, 0x21, 0x00


	//----- nvinfo : EIATTR_KPARAM_INFO
	.align		4
.L_55:
        /*0058*/ 	.byte	0x04, 0x17
        /*005a*/ 	.short	(.L_57 - .L_56)
.L_56:
        /*005c*/ 	.word	0x00000000
        /*0060*/ 	.short	0x0000
        /*0062*/ 	.short	0x0000
        /*0064*/ 	.byte	0x00, 0xf5, 0x21, 0x00


	//----- nvinfo : EIATTR_SPARSE_MMA_MASK
	.align		4
.L_57:
        /*0068*/ 	.byte	0x03, 0x50
        /*006a*/ 	.short	0x0000


	//----- nvinfo : EIATTR_MAXREG_COUNT
	.align		4
        /*006c*/ 	.byte	0x03, 0x1b
        /*006e*/ 	.short	0x00ff


	//----- nvinfo : EIATTR_NUM_BARRIERS
	.align		4
        /*0070*/ 	.byte	0x02, 0x4c
        /*0072*/ 	.byte	0x01
	.zero		1


	//----- nvinfo : EIATTR_MERCURY_ISA_VERSION
	.align		4
        /*0074*/ 	.byte	0x03, 0x5f
        /*0076*/ 	.short	0x0101


	//----- nvinfo : EIATTR_VRC_CTA_INIT_COUNT
	.align		4
        /*0078*/ 	.byte	0x02, 0x4a
	.zero		1
	.zero		1


	//----- nvinfo : EIATTR_EXIT_INSTR_OFFSETS
	.align		4
        /*007c*/ 	.byte	0x04, 0x1c
        /*007e*/ 	.short	(.L_59 - .L_58)


	//   ....[0]....
.L_58:
        /*0080*/ 	.word	0x00000550


	//   ....[1]....
        /*0084*/ 	.word	0x00000580


	//----- nvinfo : EIATTR_CRS_STACK_SIZE
	.align		4
.L_59:
        /*0088*/ 	.byte	0x04, 0x1e
        /*008a*/ 	.short	(.L_61 - .L_60)
.L_60:
        /*008c*/ 	.word	0x00000000


	//----- nvinfo : EIATTR_CBANK_PARAM_SIZE
	.align		4
.L_61:
        /*0090*/ 	.byte	0x03, 0x19
        /*0092*/ 	.short	0x0028


	//----- nvinfo : EIATTR_PARAM_CBANK
	.align		4
        /*0094*/ 	.byte	0x04, 0x0a
        /*0096*/ 	.short	(.L_63 - .L_62)
	.align		4
.L_62:
        /*0098*/ 	.word	index@(.nv.constant0._Z18blelloch_arbitraryPfPKfiS_ii)
        /*009c*/ 	.short	0x0380
        /*009e*/ 	.short	0x0028


	//----- nvinfo : EIATTR_SW_WAR
	.align		4
.L_63:
        /*00a0*/ 	.byte	0x04, 0x36
        /*00a2*/ 	.short	(.L_65 - .L_64)
.L_64:
        /*00a4*/ 	.word	0x00000008
.L_65:


//--------------------- .nv.info._Z24adjust_block_sums_offsetPfPKfiii --------------------------
	.section	.nv.info._Z24adjust_block_sums_offsetPfPKfiii,"",@"SHT_CUDA_INFO"
	.sectionflags	@""
	.align	4


	//----- nvinfo : EIATTR_CUDA_API_VERSION
	.align		4
        /*0000*/ 	.byte	0x04, 0x37
        /*0002*/ 	.short	(.L_67 - .L_66)
.L_66:
        /*0004*/ 	.word	0x00000082


	//----- nvinfo : EIATTR_KPARAM_INFO
	.align		4
.L_67:
        /*0008*/ 	.byte	0x04, 0x17
        /*000a*/ 	.short	(.L_69 - .L_68)
.L_68:
        /*000c*/ 	.word	0x00000000
        /*0010*/ 	.short	0x0004
        /*0012*/ 	.short	0x0018
        /*0014*/ 	.byte	0x00, 0xf0, 0x11, 0x00


	//----- nvinfo : EIATTR_KPARAM_INFO
	.align		4
.L_69:
        /*0018*/ 	.byte	0x04, 0x17
        /*001a*/ 	.short	(.L_71 - .L_70)
.L_70:
        /*001c*/ 	.word	0x00000000
        /*0020*/ 	.short	0x0003
        /*0022*/ 	.short	0x0014
        /*0024*/ 	.byte	0x00, 0xf0, 0x11, 0x00


	//----- nvinfo : EIATTR_KPARAM_INFO
	.align		4
.L_71:
        /*0028*/ 	.byte	0x04, 0x17
        /*002a*/ 	.short	(.L_73 - .L_72)
.L_72:
        /*002c*/ 	.word	0x00000000
        /*0030*/ 	.short	0x0002
        /*0032*/ 	.short	0x0010
        /*0034*/ 	.byte	0x00, 0xf0, 0x11, 0x00


	//----- nvinfo : EIATTR_KPARAM_INFO
	.align		4
.L_73:
        /*0038*/ 	.byte	0x04, 0x17
        /*003a*/ 	.short	(.L_75 - .L_74)
.L_74:
        /*003c*/ 	.word	0x00000000
        /*0040*/ 	.short	0x0001
        /*0042*/ 	.short	0x0008
        /*0044*/ 	.byte	0x00, 0xf5, 0x21, 0x00


	//----- nvinfo : EIATTR_KPARAM_INFO
	.align		4
.L_75:
        /*0048*/ 	.byte	0x04, 0x17
        /*004a*/ 	.short	(.L_77 - .L_76)
.L_76:
        /*004c*/ 	.word	0x00000000
        /*0050*/ 	.short	0x0000
        /*0052*/ 	.short	0x0000
        /*0054*/ 	.byte	0x00, 0xf5, 0x21, 0x00


	//----- nvinfo : EIATTR_SPARSE_MMA_MASK
	.align		4
.L_77:
        /*0058*/ 	.byte	0x03, 0x50
        /*005a*/ 	.short	0x0000


	//----- nvinfo : EIATTR_MAXREG_COUNT
	.align		4
        /*005c*/ 	.byte	0x03, 0x1b
        /*005e*/ 	.short	0x00ff


	//----- nvinfo : EIATTR_NUM_BARRIERS
	.align		4
        /*0060*/ 	.byte	0x02, 0x4c
        /*0062*/ 	.byte	0x01
	.zero		1


	//----- nvinfo : EIATTR_MERCURY_ISA_VERSION
	.align		4
        /*0064*/ 	.byte	0x03, 0x5f
        /*0066*/ 	.short	0x0101


	//----- nvinfo : EIATTR_VRC_CTA_INIT_COUNT
	.align		4
        /*0068*/ 	.byte	0x02, 0x4a
	.zero		1
	.zero		1


	//----- nvinfo : EIATTR_EXIT_INSTR_OFFSETS
	.align		4
        /*006c*/ 	.byte	0x04, 0x1c
        /*006e*/ 	.short	(.L_79 - .L_78)


	//   ....[0]....
.L_78:
        /*0070*/ 	.word	0x00000050


	//   ....[1]....
        /*0074*/ 	.word	0x00000210


	//----- nvinfo : EIATTR_CRS_STACK_SIZE
	.align		4
.L_79:
        /*0078*/ 	.byte	0x04, 0x1e
        /*007a*/ 	.short	(.L_81 - .L_80)
.L_80:
        /*007c*/ 	.word	0x00000000


	//----- nvinfo : EIATTR_CBANK_PARAM_SIZE
	.align		4
.L_81:
        /*0080*/ 	.byte	0x03, 0x19
        /*0082*/ 	.short	0x001c


	//----- nvinfo : EIATTR_PARAM_CBANK
	.align		4
        /*0084*/ 	.byte	0x04, 0x0a
        /*0086*/ 	.short	(.L_83 - .L_82)
	.align		4
.L_82:
        /*0088*/ 	.word	index@(.nv.constant0._Z24adjust_block_sums_offsetPfPKfiii)
        /*008c*/ 	.short	0x0380
        /*008e*/ 	.short	0x001c


	//----- nvinfo : EIATTR_SW_WAR
	.align		4
.L_83:
        /*0090*/ 	.byte	0x04, 0x36
        /*0092*/ 	.short	(.L_85 - .L_84)
.L_84:
        /*0094*/ 	.word	0x00000008
.L_85:


//--------------------- .nv.info._Z19set_boundary_valuesPfPKfi --------------------------
	.section	.nv.info._Z19set_boundary_valuesPfPKfi,"",@"SHT_CUDA_INFO"
	.sectionflags	@""
	.align	4


	//----- nvinfo : EIATTR_CUDA_API_VERSION
	.align		4
        /*0000*/ 	.byte	0x04, 0x37
        /*0002*/ 	.short	(.L_87 - .L_86)
.L_86:
        /*0004*/ 	.word	0x00000082


	//----- nvinfo : EIATTR_KPARAM_INFO
	.align		4
.L_87:
        /*0008*/ 	.byte	0x04, 0x17
        /*000a*/ 	.short	(.L_89 - .L_88)
.L_88:
        /*000c*/ 	.word	0x00000000
        /*0010*/ 	.short	0x0002
        /*0012*/ 	.short	0x0010
        /*0014*/ 	.byte	0x00, 0xf0, 0x11, 0x00


	//----- nvinfo : EIATTR_KPARAM_INFO
	.align		4
.L_89:
        /*0018*/ 	.byte	0x04, 0x17
        /*001a*/ 	.short	(.L_91 - .L_90)
.L_90:
        /*001c*/ 	.word	0x00000000
        /*0020*/ 	.short	0x0001
        /*0022*/ 	.short	0x0008
        /*0024*/ 	.byte	0x00, 0xf5, 0x21, 0x00


	//----- nvinfo : EIATTR_KPARAM_INFO
	.align		4
.L_91:
        /*0028*/ 	.byte	0x04, 0x17
        /*002a*/ 	.short	(.L_93 - .L_92)
.L_92:
        /*002c*/ 	.word	0x00000000
        /*0030*/ 	.short	0x0000
        /*0032*/ 	.short	0x0000
        /*0034*/ 	.byte	0x00, 0xf5, 0x21, 0x00


	//----- nvinfo : EIATTR_SPARSE_MMA_MASK
	.align		4
.L_93:
        /*0038*/ 	.byte	0x03, 0x50
        /*003a*/ 	.short	0x0000


	//----- nvinfo : EIATTR_MAXREG_COUNT
	.align		4
        /*003c*/ 	.byte	0x03, 0x1b
        /*003e*/ 	.short	0x00ff


	//----- nvinfo : EIATTR_MERCURY_ISA_VERSION
	.align		4
        /*0040*/ 	.byte	0x03, 0x5f
        /*0042*/ 	.short	0x0101


	//----- nvinfo : EIATTR_VRC_CTA_INIT_COUNT
	.align		4
        /*0044*/ 	.byte	0x02, 0x4a
	.zero		1
	.zero		1


	//----- nvinfo : EIATTR_EXIT_INSTR_OFFSETS
	.align		4
        /*0048*/ 	.byte	0x04, 0x1c
        /*004a*/ 	.short	(.L_95 - .L_94)


	//   ....[0]....
.L_94:
        /*004c*/ 	.word	0x00000030


	//   ....[1]....
        /*0050*/ 	.word	0x00000130


	//----- nvinfo : EIATTR_CBANK_PARAM_SIZE
	.align		4
.L_95:
        /*0054*/ 	.byte	0x03, 0x19
        /*0056*/ 	.short	0x0014


	//----- nvinfo : EIATTR_PARAM_CBANK
	.align		4
        /*0058*/ 	.byte	0x04, 0x0a
        /*005a*/ 	.short	(.L_97 - .L_96)
	.align		4
.L_96:
        /*005c*/ 	.word	index@(.nv.constant0._Z19set_boundary_valuesPfPKfi)
        /*0060*/ 	.short	0x0380
        /*0062*/ 	.short	0x0014


	//----- nvinfo : EIATTR_SW_WAR
	.align		4
.L_97:
        /*0064*/ 	.byte	0x04, 0x36
        /*0066*/ 	.short	(.L_99 - .L_98)
.L_98:
        /*0068*/ 	.word	0x00000008
.L_99:


//--------------------- .nv.callgraph             --------------------------
	.section	.nv.callgraph,"",@"SHT_CUDA_CALLGRAPH"
	.align	4
	.sectionentsize	8
	.align		4
        /*0000*/ 	.word	0x00000000
	.align		4
        /*0004*/ 	.word	0xffffffff
	.align		4
        /*0008*/ 	.word	0x00000000
	.align		4
        /*000c*/ 	.word	0xfffffffe
	.align		4
        /*0010*/ 	.word	0x00000000
	.align		4
        /*0014*/ 	.word	0xfffffffd
	.align		4
        /*0018*/ 	.word	0x00000000
	.align		4
        /*001c*/ 	.word	0xfffffffc


//--------------------- .text._Z3smaPfS_ii        --------------------------
	.section	.text._Z3smaPfS_ii,"ax",@progbits
	.align	128
        .global         _Z3smaPfS_ii
        .type           _Z3smaPfS_ii,@function
        .size           _Z3smaPfS_ii,(.L_x_32 - _Z3smaPfS_ii)
        .other          _Z3smaPfS_ii,@"STO_CUDA_ENTRY STV_DEFAULT"
_Z3smaPfS_ii:
.text._Z3smaPfS_ii:
[----:B------:R-:W-:Y:S01]  /*0000*/  LDC R1, c[0x0][0x37c] ;  /* 0x0000df00ff017b82 */ /* 0x000fe20000000800 */
[----:B------:R-:W0:Y:S07]  /*0010*/  S2R R15, SR_TID.X ;  /* 0x00000000000f7919 */ /* 0x000e2e0000002100 */
[----:B------:R-:W1:Y:S01]  /*0020*/  LDC R7, c[0x0][0x394] ;  /* 0x0000e500ff077b82 */ /* 0x000e620000000800 */
[----:B------:R-:W1:Y:S01]  /*0030*/  LDCU UR5, c[0x0][0x360] ;  /* 0x00006c00ff0577ac */ /* 0x000e620008000800 */
[----:B------:R-:W-:Y:S01]  /*0040*/  BSSY.RECONVERGENT B0, `(.L_x_0) ;  /* 0x0000028000007945 */ /* 0x000fe20003800200 */
[----:B------:R-:W2:Y:S05]  /*0050*/  LDCU.64 UR6, c[0x0][0x358] ;  /* 0x00006b00ff0677ac */ /* 0x000eaa0008000a00 */
[----:B------:R-:W3:Y:S01]  /*0060*/  S2UR UR4, SR_CTAID.X ;  /* 0x00000000000479c3 */ /* 0x000ee20000002500 */
[----:B------:R-:W4:Y:S01]  /*0070*/  LDCU UR8, c[0x0][0x390] ;  /* 0x00007200ff0877ac */ /* 0x000f220008000800 */
[----:B-1----:R-:W-:-:S04]  /*0080*/  LEA R0, R7, UR5, 0x1 ;  /* 0x0000000507007c11 */ /* 0x002fc8000f8e08ff */
[----:B0-----:R-:W-:Y:S01]  /*0090*/  ISETP.GE.AND P0, PT, R15, R0, PT ;  /* 0x000000000f00720c */ /* 0x001fe20003f06270 */
[----:B---3--:R-:W-:-:S06]  /*00a0*/  UIMAD UR4, UR4, UR5, URZ ;  /* 0x00000005040472a4 */ /* 0x008fcc000f8e02ff */
[----:B------:R-:W-:-:S06]  /*00b0*/  VIADD R2, R15, UR4 ;  /* 0x000000040f027c36 */ /* 0x000fcc0008000000 */
[----:B--2-4-:R-:W-:Y:S05]  /*00c0*/  @P0 BRA `(.L_x_1) ;  /* 0x00000000007c0947 */ /* 0x014fea0003800000 */
[----:B------:R-:W0:Y:S01]  /*00d0*/  S2R R6, SR_CgaCtaId ;  /* 0x0000000000067919 */ /* 0x000e220000008800 */
[----:B------:R-:W1:Y:S01]  /*00e0*/  LDC R9, c[0x0][0x390] ;  /* 0x0000e400ff097b82 */ /* 0x000e620000000800 */
[----:B------:R-:W-:Y:S01]  /*00f0*/  MOV R3, 0x400 ;  /* 0x0000040000037802 */ /* 0x000fe20000000f00 */
[----:B------:R-:W-:-:S06]  /*0100*/  IMAD.MOV.U32 R8, RZ, RZ, R15 ;  /* 0x000000ffff087224 */ /* 0x000fcc00078e000f */
[----:B------:R-:W1:Y:S01]  /*0110*/  LDC.64 R4, c[0x0][0x388] ;  /* 0x0000e200ff047b82 */ /* 0x000e620000000a00 */
[----:B0-----:R-:W-:Y:S01]  /*0120*/  LEA R13, R6, R3, 0x18 ;  /* 0x00000003060d7211 */ /* 0x001fe200078ec0ff */
[----:B-1----:R-:W-:Y:S01]  /*0130*/  IMAD.WIDE R4, R9, 0x4, R4 ;  /* 0x0000000409047825 */ /* 0x002fe200078e0204 */
[----:B------:R-:W-:-:S07]  /*0140*/  IADD3 R3, PT, PT, -R7, UR4, RZ ;  /* 0x0000000407037c10 */ /* 0x000fce000fffe1ff */
.L_x_5:
[----:B------:R-:W-:Y:S01]  /*0150*/  IMAD.IADD R17, R3, 0x1, R8 ;  /* 0x0000000103117824 */ /* 0x000fe200078e0208 */
[----:B------:R-:W-:Y:S04]  /*0160*/  BSSY.RECONVERGENT B1, `(.L_x_2) ;  /* 0x0000010000017945 */ /* 0x000fe80003800200 */
[----:B------:R-:W-:-:S13]  /*0170*/  ISETP.GT.AND P0, PT, R17, -0x1, PT ;  /* 0xffffffff1100780c */ /* 0x000fda0003f04270 */
[----:B------:R-:W-:Y:S05]  /*0180*/  @P0 BRA `(.L_x_3) ;  /* 0x0000000000100947 */ /* 0x000fea0003800000 */
[----:B------:R-:W2:Y:S01]  /*0190*/  LDG.E R7, desc[UR6][R4.64+0x4] ;  /* 0x0000040604077981 */ /* 0x000ea2000c1e1900 */
[----:B------:R-:W-:-:S05]  /*01a0*/  I2FP.F32.S32 R6, R17 ;  /* 0x0000001100067245 */ /* 0x000fca0000201400 */
[----:B--2---:R-:W-:Y:S01]  /*01b0*/  FMUL R9, R6, R7 ;  /* 0x0000000706097220 */ /* 0x004fe20000400000 */
[----:B------:R-:W-:Y:S06]  /*01c0*/  BRA `(.L_x_4) ;  /* 0x0000000000247947 */ /* 0x000fec0003800000 */
.L_x_3:
[----:B------:R-:W-:-:S13]  /*01d0*/  ISETP.GT.AND P0, PT, R17, UR8, PT ;  /* 0x0000000811007c0c */ /* 0x000fda000bf04270 */
[----:B------:R-:W2:Y:S01]  /*01e0*/  @P0 LDG.E R9, desc[UR6][R4.64] ;  /* 0x0000000604090981 */ /* 0x000ea2000c1e1900 */
[----:B------:R-:W0:Y:S03]  /*01f0*/  @!P0 LDC.64 R6, c[0x0][0x388] ;  /* 0x0000e200ff068b82 */ /* 0x000e260000000a00 */
[----:B------:R-:W2:Y:S01]  /*0200*/  @P0 LDG.E R11, desc[UR6][R4.64+0x8] ;  /* 0x00000806040b0981 */ /* 0x000ea2000c1e1900 */
[----:B------:R-:W-:-:S05]  /*0210*/  @P0 VIADD R10, R17, -UR8 ;  /* 0x80000008110a0c36 */ /* 0x000fca0008000000 */
[----:B------:R-:W-:Y:S01]  /*0220*/  @P0 I2FP.F32.S32 R10, R10 ;  /* 0x0000000a000a0245 */ /* 0x000fe20000201400 */
[----:B0-----:R-:W-:-:S04]  /*0230*/  @!P0 IMAD.WIDE.U32 R6, R17, 0x4, R6 ;  /* 0x0000000411068825 */ /* 0x001fc800078e0006 */
[----:B--2---:R-:W-:-:S06]  /*0240*/  @P0 FFMA R9, R10, R11, R9 ;  /* 0x0000000b0a090223 */ /* 0x004fcc0000000009 */
[----:B------:R0:W5:Y:S02]  /*0250*/  @!P0 LDG.E R9, desc[UR6][R6.64] ;  /* 0x0000000606098981 */ /* 0x000164000c1e1900 */
.L_x_4:
[----:B------:R-:W-:Y:S05]  /*0260*/  BSYNC.RECONVERGENT B1 ;  /* 0x0000000000017941 */ /* 0x000fea0003800200 */
.L_x_2:
[C---:B0-----:R-:W-:Y:S02]  /*0270*/  IMAD R6, R8.reuse, 0x4, R13 ;  /* 0x0000000408067824 */ /* 0x041fe400078e020d */
[----:B------:R-:W-:-:S03]  /*0280*/  VIADD R8, R8, UR5 ;  /* 0x0000000508087c36 */ /* 0x000fc60008000000 */
[----:B-----5:R0:W-:Y:S02]  /*0290*/  STS [R6], R9 ;  /* 0x0000000906007388 */ /* 0x0201e40000000800 */
[----:B------:R-:W-:-:S13]  /*02a0*/  ISETP.GE.AND P0, PT, R8, R0, PT ;  /* 0x000000000800720c */ /* 0x000fda0003f06270 */
[----:B0-----:R-:W-:Y:S05]  /*02b0*/  @!P0 BRA `(.L_x_5) ;  /* 0xfffffffc00a48947 */ /* 0x001fea000383ffff */
.L_x_1:
[----:B------:R-:W-:Y:S05]  /*02c0*/  BSYNC.RECONVERGENT B0 ;  /* 0x0000000000007941 */ /* 0x000fea0003800200 */
.L_x_0:
[----:B------:R-:W0:Y:S01]  /*02d0*/  LDCU UR9, c[0x0][0x390] ;  /* 0x00007200ff0977ac */ /* 0x000e220008000800 */
[----:B------:R-:W-:Y:S01]  /*02e0*/  BAR.SYNC.DEFER_BLOCKING 0x0 ;  /* 0x0000000000007b1d */ /* 0x000fe20000010000 */
[----:B0-----:R-:W-:-:S13]  /*02f0*/  ISETP.GE.AND P0, PT, R2, UR9, PT ;  /* 0x0000000902007c0c */ /* 0x001fda000bf06270 */
[----:B------:R-:W-:Y:S05]  /*0300*/  @P0 EXIT ;  /* 0x000000000000094d */ /* 0x000fea0003800000 */
[----:B------:R-:W0:Y:S01]  /*0310*/  S2UR UR5, SR_CgaCtaId ;  /* 0x00000000000579c3 */ /* 0x000e220000008800 */
[----:B------:R-:W-:Y:S01]  /*0320*/  UMOV UR4, 0x400 ;  /* 0x0000040000047882 */ /* 0x000fe20000000000 */
[----:B------:R-:W-:Y:S06]  /*0330*/  BSSY.RECONVERGENT B0, `(.L_x_6) ;  /* 0x0000015000007945 */ /* 0x000fec0003800200 */
[----:B------:R-:W1:Y:S01]  /*0340*/  LDC R6, c[0x0][0x394] ;  /* 0x0000e500ff067b82 */ /* 0x000e620000000800 */
[----:B0-----:R-:W-:-:S06]  /*0350*/  ULEA UR4, UR5, UR4, 0x18 ;  /* 0x0000000405047291 */ /* 0x001fcc000f8ec0ff */
[----:B------:R-:W-:-:S05]  /*0360*/  LEA R3, R15, UR4, 0x2 ;  /* 0x000000040f037c11 */ /* 0x000fca000f8e10ff */
[----:B-1----:R-:W-:Y:S01]  /*0370*/  IMAD R4, R6, 0x8, R3 ;  /* 0x0000000806047824 */ /* 0x002fe200078e0203 */
[----:B------:R0:W-:Y:S01]  /*0380*/  LDS R0, [R3] ;  /* 0x0000000003007984 */ /* 0x0001e20000000800 */
[----:B------:R-:W-:-:S03]  /*0390*/  I2FP.F32.S32 R6, R6 ;  /* 0x0000000600067245 */ /* 0x000fc60000201400 */
[----:B------:R-:W1:Y:S02]  /*03a0*/  LDS R5, [R4] ;  /* 0x0000000004057984 */ /* 0x000e640000000800 */
[----:B0-----:R-:W-:-:S04]  /*03b0*/  FADD R3, R6, R6 ;  /* 0x0000000606037221 */ /* 0x001fc80000000000 */
[----:B------:R-:W0:Y:S02]  /*03c0*/  MUFU.RCP R6, R3 ;  /* 0x0000000300067308 */ /* 0x000e240000001000 */
[----:B0-----:R-:W-:-:S04]  /*03d0*/  FFMA R7, -R3, R6, 1 ;  /* 0x3f80000003077423 */ /* 0x001fc80000000106 */
[----:B------:R-:W-:Y:S01]  /*03e0*/  FFMA R7, R6, R7, R6 ;  /* 0x0000000706077223 */ /* 0x000fe20000000006 */
[----:B-1----:R-:W-:-:S04]  /*03f0*/  FADD R0, -R0, R5 ;  /* 0x0000000500007221 */ /* 0x002fc80000000100 */
[----:B------:R-:W0:Y:S01]  /*0400*/  FCHK P0, R0, R3 ;  /* 0x0000000300007302 */ /* 0x000e220000000000 */
[----:B------:R-:W-:-:S04]  /*0410*/  FFMA R6, R0, R7, RZ ;  /* 0x0000000700067223 */ /* 0x000fc800000000ff */
[----:B------:R-:W-:-:S04]  /*0420*/  FFMA R5, -R3, R6, R0 ;  /* 0x0000000603057223 */ /* 0x000fc80000000100 */
[----:B------:R-:W-:Y:S01]  /*0430*/  FFMA R7, R7, R5, R6 ;  /* 0x0000000507077223 */ /* 0x000fe20000000006 */
[----:B0-----:R-:W-:Y:S06]  /*0440*/  @!P0 BRA `(.L_x_7) ;  /* 0x00000000000c8947 */ /* 0x001fec0003800000 */
[----:B------:R-:W-:-:S07]  /*0450*/  MOV R4, 0x470 ;  /* 0x0000047000047802 */ /* 0x000fce0000000f00 */
[----:B------:R-:W-:Y:S05]  /*0460*/  CALL.REL.NOINC `($__internal_0_$__cuda_sm3x_div_rn_noftz_f32_slowpath) ;  /* 0x0000000000187944 */ /* 0x000fea0003c00000 */
[----:B------:R-:W-:-:S07]  /*0470*/  IMAD.MOV.U32 R7, RZ, RZ, R0 ;  /* 0x000000ffff077224 */ /* 0x000fce00078e0000 */
.L_x_7:
[----:B------:R-:W-:Y:S05]  /*0480*/  BSYNC.RECONVERGENT B0 ;  /* 0x0000000000007941 */ /* 0x000fea0003800200 */
.L_x_6:
[----:B------:R-:W0:Y:S02]  /*0490*/  LDC.64 R4, c[0x0][0x380] ;  /* 0x0000e000ff047b82 */ /* 0x000e240000000a00 */
[----:B0-----:R-:W-:-:S05]  /*04a0*/  IMAD.WIDE R2, R2, 0x4, R4 ;  /* 0x0000000402027825 */ /* 0x001fca00078e0204 */
[----:B------:R-:W-:Y:S01]  /*04b0*/  STG.E desc[UR6][R2.64], R7 ;  /* 0x0000000702007986 */ /* 0x000fe2000c101906 */
[----:B------:R-:W-:Y:S05]  /*04c0*/  EXIT ;  /* 0x000000000000794d */ /* 0x000fea0003800000 */
        .weak           $__internal_0_$__cuda_sm3x_div_rn_noftz_f32_slowpath
        .type           $__internal_0_$__cuda_sm3x_div_rn_noftz_f32_slowpath,@function
        .size           $__internal_0_$__cuda_sm3x_div_rn_noftz_f32_slowpath,(.L_x_32 - $__internal_0_$__cuda_sm3x_div_rn_noftz_f32_slowpath)
$__internal_0_$__cuda_sm3x_div_rn_noftz_f32_slowpath:
[--C-:B------:R-:W-:Y:S01]  /*04d0*/  SHF.R.U32.HI R6, RZ, 0x17, R3.reuse ;  /* 0x00000017ff067819 */ /* 0x100fe20000011603 */
[----:B------:R-:W-:Y:S01]  /*04e0*/  BSSY.RECONVERGENT B1, `(.L_x_8) ;  /* 0x0000064000017945 */ /* 0x000fe20003800200 */
[--C-:B------:R-:W-:Y:S01]  /*04f0*/  SHF.R.U32.HI R5, RZ, 0x17, R0.reuse ;  /* 0x00000017ff057819 */ /* 0x100fe20000011600 */
[----:B------:R-:W-:Y:S01]  /*0500*/  IMAD.MOV.U32 R7, RZ, RZ, R0 ;  /* 0x000000ffff077224 */ /* 0x000fe200078e0000 */
[----:B------:R-:W-:Y:S01]  /*0510*/  LOP3.LUT R6, R6, 0xff, RZ, 0xc0, !PT ;  /* 0x000000ff06067812 */ /* 0x000fe200078ec0ff */
[----:B------:R-:W-:Y:S01]  /*0520*/  IMAD.MOV.U32 R8, RZ, RZ, R3 ;  /* 0x000000ffff087224 */ /* 0x000fe200078e0003 */
[----:B------:R-:W-:-:S03]  /*0530*/  LOP3.LUT R5, R5, 0xff, RZ, 0xc0, !PT ;  /* 0x000000ff05057812 */ /* 0x000fc600078ec0ff */
[----:B------:R-:W-:Y:S02]  /*0540*/  VIADD R11, R6, 0xffffffff ;  /* 0xffffffff060b7836 */ /* 0x000fe40000000000 */
[----:B------:R-:W-:-:S03]  /*0550*/  VIADD R10, R5, 0xffffffff ;  /* 0xffffffff050a7836 */ /* 0x000fc60000000000 */
[----:B------:R-:W-:-:S04]  /*0560*/  ISETP.GT.U32.AND P0, PT, R11, 0xfd, PT ;  /* 0x000000fd0b00780c */ /* 0x000fc80003f04070 */
[----:B------:R-:W-:-:S13]  /*0570*/  ISETP.GT.U32.OR P0, PT, R10, 0xfd, P0 ;  /* 0x000000fd0a00780c */ /* 0x000fda0000704470 */
[----:B------:R-:W-:Y:S01]  /*0580*/  @!P0 IMAD.MOV.U32 R9, RZ, RZ, RZ ;  /* 0x000000ffff098224 */ /* 0x000fe200078e00ff */
[----:B------:R-:W-:Y:S06]  /*0590*/  @!P0 BRA `(.L_x_9) ;  /* 0x00000000005c8947 */ /* 0x000fec0003800000 */
[----:B------:R-:W-:Y:S02]  /*05a0*/  FSETP.GTU.FTZ.AND P0, PT, |R0|, +INF , PT ;  /* 0x7f8000000000780b */ /* 0x000fe40003f1c200 */
[----:B------:R-:W-:-:S04]  /*05b0*/  FSETP.GTU.FTZ.AND P1, PT, |R3|, +INF , PT ;  /* 0x7f8000000300780b */ /* 0x000fc80003f3c200 */
[----:B------:R-:W-:-:S13]  /*05c0*/  PLOP3.LUT P0, PT, P0, P1, PT, 0xf8, 0x8f ;  /* 0x00000000008f781c */ /* 0x000fda0000703f70 */
[----:B------:R-:W-:Y:S05]  /*05d0*/  @P0 BRA `(.L_x_10) ;  /* 0x00000004004c0947 */ /* 0x000fea0003800000 */
[----:B------:R-:W-:-:S13]  /*05e0*/  LOP3.LUT P0, RZ, R8, 0x7fffffff, R7, 0xc8, !PT ;  /* 0x7fffffff08ff7812 */ /* 0x000fda000780c807 */
[----:B------:R-:W-:Y:S05]  /*05f0*/  @!P0 BRA `(.L_x_11) ;  /* 0x00000004003c8947 */ /* 0x000fea0003800000 */
[C---:B------:R-:W-:Y:S02]  /*0600*/  FSETP.NEU.FTZ.AND P2, PT, |R0|.reuse, +INF , PT ;  /* 0x7f8000000000780b */ /* 0x040fe40003f5d200 */
[----:B------:R-:W-:Y:S02]  /*0610*/  FSETP.NEU.FTZ.AND P1, PT, |R3|, +INF , PT ;  /* 0x7f8000000300780b */ /* 0x000fe40003f3d200 */
[----:B------:R-:W-:-:S11]  /*0620*/  FSETP.NEU.FTZ.AND P0, PT, |R0|, +INF , PT ;  /* 0x7f8000000000780b */ /* 0x000fd60003f1d200 */
[----:B------:R-:W-:Y:S05]  /*0630*/  @!P1 BRA !P2, `(.L_x_11) ;  /* 0x00000004002c9947 */ /* 0x000fea0005000000 */
[----:B------:R-:W-:-:S04]  /*0640*/  LOP3.LUT P2, RZ, R7, 0x7fffffff, RZ, 0xc0, !PT ;  /* 0x7fffffff07ff7812 */ /* 0x000fc8000784c0ff */
[----:B------:R-:W-:-:S13]  /*0650*/  PLOP3.LUT P1, PT, P1, P2, PT, 0x2f, 0xf2 ;  /* 0x0000000000f2781c */ /* 0x000fda0000f24577 */
[----:B------:R-:W-:Y:S05]  /*0660*/  @P1 BRA `(.L_x_12) ;  /* 0x0000000400181947 */ /* 0x000fea0003800000 */
[----:B------:R-:W-:-:S04]  /*0670*/  LOP3.LUT P1, RZ, R8, 0x7fffffff, RZ, 0xc0, !PT ;  /* 0x7fffffff08ff7812 */ /* 0x000fc8000782c0ff */
[----:B------:R-:W-:-:S13]  /*0680*/  PLOP3.LUT P0, PT, P0, P1, PT, 0x2f, 0xf2 ;  /* 0x0000000000f2781c */ /* 0x000fda0000702577 */
[----:B------:R-:W-:Y:S05]  /*0690*/  @P0 BRA `(.L_x_13) ;  /* 0x0000000400000947 */ /* 0x000fea0003800000 */
[----:B------:R-:W-:Y:S02]  /*06a0*/  ISETP.GE.AND P0, PT, R10, RZ, PT ;  /* 0x000000ff0a00720c */ /* 0x000fe40003f06270 */
[----:B------:R-:W-:-:S11]  /*06b0*/  ISETP.GE.AND P1, PT, R11, RZ, PT ;  /* 0x000000ff0b00720c */ /* 0x000fd60003f26270 */
[----:B------:R-:W-:Y:S02]  /*06c0*/  @P0 IMAD.MOV.U32 R9, RZ, RZ, RZ ;  /* 0x000000ffff090224 */ /* 0x000fe400078e00ff */
[----:B------:R-:W-:Y:S01]  /*06d0*/  @!P0 FFMA R7, R0, 1.84467440737095516160e+19, RZ ;  /* 0x5f80000000078823 */ /* 0x000fe200000000ff */
[----:B------:R-:W-:Y:S02]  /*06e0*/  @!P0 IMAD.MOV.U32 R9, RZ, RZ, -0x40 ;  /* 0xffffffc0ff098424 */ /* 0x000fe400078e00ff */
[----:B------:R-:W-:Y:S02]  /*06f0*/  @!P1 FFMA R8, R3, 1.84467440737095516160e+19, RZ ;  /* 0x5f80000003089823 */ /* 0x000fe400000000ff */
[----:B------:R-:W-:-:S07]  /*0700*/  @!P1 VIADD R9, R9, 0x40 ;  /* 0x0000004009099836 */ /* 0x000fce0000000000 */
.L_x_9:
[----:B------:R-:W-:Y:S01]  /*0710*/  LEA R3, R6, 0xc0800000, 0x17 ;  /* 0xc080000006037811 */ /* 0x000fe200078eb8ff */
[----:B------:R-:W-:Y:S01]  /*0720*/  VIADD R5, R5, 0xffffff81 ;  /* 0xffffff8105057836 */ /* 0x000fe20000000000 */
[----:B------:R-:W-:Y:S03]  /*0730*/  BSSY.RECONVERGENT B2, `(.L_x_14) ;  /* 0x0000035000027945 */ /* 0x000fe60003800200 */
[----:B------:R-:W-:Y:S01]  /*0740*/  IMAD.IADD R3, R8, 0x1, -R3 ;  /* 0x0000000108037824 */ /* 0x000fe200078e0a03 */
[C---:B------:R-:W-:Y:S01]  /*0750*/  IADD3 R6, PT, PT, R5.reuse, 0x7f, -R6 ;  /* 0x0000007f05067810 */ /* 0x040fe20007ffe806 */
[----:B------:R-:W-:Y:S02]  /*0760*/  IMAD R0, R5, -0x800000, R7 ;  /* 0xff80000005007824 */ /* 0x000fe400078e0207 */
[----:B------:R-:W0:Y:S01]  /*0770*/  MUFU.RCP R8, R3 ;  /* 0x0000000300087308 */ /* 0x000e220000001000 */
[----:B------:R-:W-:Y:S01]  /*0780*/  FADD.FTZ R11, -R3, -RZ ;  /* 0x800000ff030b7221 */ /* 0x000fe20000010100 */
[----:B------:R-:W-:-:S03]  /*0790*/  IMAD.IADD R6, R6, 0x1, R9 ;  /* 0x0000000106067824 */ /* 0x000fc600078e0209 */
[----:B0-----:R-:W-:-:S04]  /*07a0*/  FFMA R13, R8, R11, 1 ;  /* 0x3f800000080d7423 */ /* 0x001fc8000000000b */
[----:B------:R-:W-:-:S04]  /*07b0*/  FFMA R10, R8, R13, R8 ;  /* 0x0000000d080a7223 */ /* 0x000fc80000000008 */
[----:B------:R-:W-:-:S04]  /*07c0*/  FFMA R7, R0, R10, RZ ;  /* 0x0000000a00077223 */ /* 0x000fc800000000ff */
[----:B------:R-:W-:-:S04]  /*07d0*/  FFMA R8, R11, R7, R0 ;  /* 0x000000070b087223 */ /* 0x000fc80000000000 */
[----:B------:R-:W-:-:S04]  /*07e0*/  FFMA R7, R10, R8, R7 ;  /* 0x000000080a077223 */ /* 0x000fc80000000007 */
[----:B------:R-:W-:-:S04]  /*07f0*/  FFMA R8, R11, R7, R0 ;  /* 0x000000070b087223 */ /* 0x000fc80000000000 */
[----:B------:R-:W-:-:S05]  /*0800*/  FFMA R0, R10, R8, R7 ;  /* 0x000000080a007223 */ /* 0x000fca0000000007 */
[----:B------:R-:W-:-:S04]  /*0810*/  SHF.R.U32.HI R3, RZ, 0x17, R0 ;  /* 0x00000017ff037819 */ /* 0x000fc80000011600 */
[----:B------:R-:W-:-:S05]  /*0820*/  LOP3.LUT R3, R3, 0xff, RZ, 0xc0, !PT ;  /* 0x000000ff03037812 */ /* 0x000fca00078ec0ff */
[----:B------:R-:W-:-:S04]  /*0830*/  IMAD.IADD R9, R3, 0x1, R6 ;  /* 0x0000000103097824 */ /* 0x000fc800078e0206 */
[----:B------:R-:W-:-:S05]  /*0840*/  VIADD R3, R9, 0xffffffff ;  /* 0xffffffff09037836 */ /* 0x000fca0000000000 */
[----:B------:R-:W-:-:S13]  /*0850*/  ISETP.GE.U32.AND P0, PT, R3, 0xfe, PT ;  /* 0x000000fe0300780c */ /* 0x000fda0003f06070 */
[----:B------:R-:W-:Y:S05]  /*0860*/  @!P0 BRA `(.L_x_15) ;  /* 0x0000000000808947 */ /* 0x000fea0003800000 */
[----:B------:R-:W-:-:S13]  /*0870*/  ISETP.GT.AND P0, PT, R9, 0xfe, PT ;  /* 0x000000fe0900780c */ /* 0x000fda0003f04270 */
[----:B------:R-:W-:Y:S05]  /*0880*/  @P0 BRA `(.L_x_16) ;  /* 0x00000000006c0947 */ /* 0x000fea0003800000 */
[----:B------:R-:W-:-:S13]  /*0890*/  ISETP.GE.AND P0, PT, R9, 0x1, PT ;  /* 0x000000010900780c */ /* 0x000fda0003f06270 */
[----:B------:R-:W-:Y:S05]  /*08a0*/  @P0 BRA `(.L_x_17) ;  /* 0x0000000000740947 */ /* 0x000fea0003800000 */
[----:B------:R-:W-:Y:S02]  /*08b0*/  ISETP.GE.AND P0, PT, R9, -0x18, PT ;  /* 0xffffffe80900780c */ /* 0x000fe40003f06270 */
[----:B------:R-:W-:-:S11]  /*08c0*/  LOP3.LUT R0, R0, 0x80000000, RZ, 0xc0, !PT ;  /* 0x8000000000007812 */ /* 0x000fd600078ec0ff */
[----:B------:R-:W-:Y:S05]  /*08d0*/  @!P0 BRA `(.L_x_17) ;  /* 0x0000000000688947 */ /* 0x000fea0003800000 */
[CCC-:B------:R-:W-:Y:S01]  /*08e0*/  FFMA.RZ R3, R10.reuse, R8.reuse, R7.reuse ;  /* 0x000000080a037223 */ /* 0x1c0fe2000000c007 */
[CCC-:B------:R-:W-:Y:S01]  /*08f0*/  FFMA.RM R6, R10.reuse, R8.reuse, R7.reuse ;  /* 0x000000080a067223 */ /* 0x1c0fe20000004007 */
[C---:B------:R-:W-:Y:S02]  /*0900*/  ISETP.NE.AND P2, PT, R9.reuse, RZ, PT ;  /* 0x000000ff0900720c */ /* 0x040fe40003f45270 */
[----:B------:R-:W-:Y:S02]  /*0910*/  ISETP.NE.AND P1, PT, R9, RZ, PT ;  /* 0x000000ff0900720c */ /* 0x000fe40003f25270 */
[----:B------:R-:W-:Y:S01]  /*0920*/  LOP3.LUT R5, R3, 0x7fffff, RZ, 0xc0, !PT ;  /* 0x007fffff03057812 */ /* 0x000fe200078ec0ff */
[----:B------:R-:W-:Y:S01]  /*0930*/  FFMA.RP R3, R10, R8, R7 ;  /* 0x000000080a037223 */ /* 0x000fe20000008007 */
[----:B------:R-:W-:Y:S02]  /*0940*/  VIADD R8, R9, 0x20 ;  /* 0x0000002009087836 */ /* 0x000fe40000000000 */
[----:B------:R-:W-:Y:S01]  /*0950*/  LOP3.LUT R5, R5, 0x800000, RZ, 0xfc, !PT ;  /* 0x0080000005057812 */ /* 0x000fe200078efcff */
[----:B------:R-:W-:Y:S01]  /*0960*/  IMAD.MOV R7, RZ, RZ, -R9 ;  /* 0x000000ffff077224 */ /* 0x000fe200078e0a09 */
[----:B------:R-:W-:-:S02]  /*0970*/  FSETP.NEU.FTZ.AND P0, PT, R3, R6, PT ;  /* 0x000000060300720b */ /* 0x000fc40003f1d000 */
[----:B------:R-:W-:Y:S02]  /*0980*/  SHF.L.U32 R8, R5, R8, RZ ;  /* 0x0000000805087219 */ /* 0x000fe400000006ff */
[----:B------:R-:W-:Y:S02]  /*0990*/  SEL R6, R7, RZ, P2 ;  /* 0x000000ff07067207 */ /* 0x000fe40001000000 */
[----:B------:R-:W-:Y:S02]  /*09a0*/  ISETP.NE.AND P1, PT, R8, RZ, P1 ;  /* 0x000000ff0800720c */ /* 0x000fe40000f25270 */
[----:B------:R-:W-:Y:S02]  /*09b0*/  SHF.R.U32.HI R6, RZ, R6, R5 ;  /* 0x00000006ff067219 */ /* 0x000fe40000011605 */
[----:B------:R-:W-:Y:S02]  /*09c0*/  PLOP3.LUT P0, PT, P0, P1, PT, 0xf8, 0x8f ;  /* 0x00000000008f781c */ /* 0x000fe40000703f70 */
[----:B------:R-:W-:-:S02]  /*09d0*/  SHF.R.U32.HI R8, RZ, 0x1, R6 ;  /* 0x00000001ff087819 */ /* 0x000fc40000011606 */
[----:B------:R-:W-:-:S04]  /*09e0*/  SEL R3, RZ, 0x1, !P0 ;  /* 0x00000001ff037807 */ /* 0x000fc80004000000 */
[----:B------:R-:W-:-:S04]  /*09f0*/  LOP3.LUT R3, R3, 0x1, R8, 0xf8, !PT ;  /* 0x0000000103037812 */ /* 0x000fc800078ef808 */
[----:B------:R-:W-:-:S05]  /*0a00*/  LOP3.LUT R3, R3, R6, RZ, 0xc0, !PT ;  /* 0x0000000603037212 */ /* 0x000fca00078ec0ff */
[----:B------:R-:W-:-:S05]  /*0a10*/  IMAD.IADD R3, R8, 0x1, R3 ;  /* 0x0000000108037824 */ /* 0x000fca00078e0203 */
[----:B------:R-:W-:Y:S01]  /*0a20*/  LOP3.LUT R0, R3, R0, RZ, 0xfc, !PT ;  /* 0x0000000003007212 */ /* 0x000fe200078efcff */
[----:B------:R-:W-:Y:S06]  /*0a30*/  BRA `(.L_x_17) ;  /* 0x0000000000107947 */ /* 0x000fec0003800000 */
.L_x_16:
[----:B------:R-:W-:-:S04]  /*0a40*/  LOP3.LUT R0, R0, 0x80000000, RZ, 0xc0, !PT ;  /* 0x8000000000007812 */ /* 0x000fc800078ec0ff */
[----:B------:R-:W-:Y:S01]  /*0a50*/  LOP3.LUT R0, R0, 0x7f800000, RZ, 0xfc, !PT ;  /* 0x7f80000000007812 */ /* 0x000fe200078efcff */
[----:B------:R-:W-:Y:S06]  /*0a60*/  BRA `(.L_x_17) ;  /* 0x0000000000047947 */ /* 0x000fec0003800000 */
.L_x_15:
[----:B------:R-:W-:-:S07]  /*0a70*/  IMAD R0, R6, 0x800000, R0 ;  /* 0x0080000006007824 */ /* 0x000fce00078e0200 */
.L_x_17:
[----:B------:R-:W-:Y:S05]  /*0a80*/  BSYNC.RECONVERGENT B2 ;  /* 0x0000000000027941 */ /* 0x000fea0003800200 */
.L_x_14:
[----:B------:R-:W-:Y:S05]  /*0a90*/  BRA `(.L_x_18) ;  /* 0x0000000000207947 */ /* 0x000fea0003800000 */
.L_x_13:
[----:B------:R-:W-:-:S04]  /*0aa0*/  LOP3.LUT R0, R8, 0x80000000, R7, 0x48, !PT ;  /* 0x8000000008007812 */ /* 0x000fc800078e4807 */
[----:B------:R-:W-:Y:S01]  /*0ab0*/  LOP3.LUT R0, R0, 0x7f800000, RZ, 0xfc, !PT ;  /* 0x7f80000000007812 */ /* 0x000fe200078efcff */
[----:B------:R-:W-:Y:S06]  /*0ac0*/  BRA `(.L_x_18) ;  /* 0x0000000000147947 */ /* 0x000fec0003800000 */
.L_x_12:
[----:B------:R-:W-:Y:S01]  /*0ad0*/  LOP3.LUT R0, R8, 0x80000000, R7, 0x48, !PT ;  /* 0x8000000008007812 */ /* 0x000fe200078e4807 */
[----:B------:R-:W-:Y:S06]  /*0ae0*/  BRA `(.L_x_18) ;  /* 0x00000000000c7947 */ /* 0x000fec0003800000 */
.L_x_11:
[----:B------:R-:W0:Y:S01]  /*0af0*/  MUFU.RSQ R0, -QNAN ;  /* 0xffc0000000007908 */ /* 0x000e220000001400 */
[----:B------:R-:W-:Y:S05]  /*0b00*/  BRA `(.L_x_18) ;  /* 0x0000000000047947 */ /* 0x000fea0003800000 */
.L_x_10:
[----:B------:R-:W-:-:S07]  /*0b10*/  FADD.FTZ R0, R0, R3 ;  /* 0x0000000300007221 */ /* 0x000fce0000010000 */
.L_x_18:
[----:B------:R-:W-:Y:S05]  /*0b20*/  BSYNC.RECONVERGENT B1 ;  /* 0x0000000000017941 */ /* 0x000fea0003800200 */
.L_x_8:
[----:B------:R-:W-:-:S04]  /*0b30*/  IMAD.MOV.U32 R5, RZ, RZ, 0x0 ;  /* 0x00000000ff057424 */ /* 0x000fc800078e00ff */
[----:B0-----:R-:W-:Y:S05]  /*0b40*/  RET.REL.NODEC R4 `(_Z3smaPfS_ii) ;  /* 0xfffffff4042c7950 */ /* 0x001fea0003c3ffff */
.L_x_19:
[----:B------:R-:W-:-:S00]  /*0b50*/  BRA `(.L_x_19) ;  /* 0xfffffffc00fc7947 */ /* 0x000fc0000383ffff */
[----:B------:R-:W-:-:S00]  /*0b60*/  NOP ;  /* 0x0000000000007918 */ /* 0x000fc00000000000 */
        /* <DEDUP_REMOVED lines=9> */
.L_x_32:


//--------------------- .text._Z18blelloch_arbitraryPfPKfiS_ii --------------------------
	.section	.text._Z18blelloch_arbitraryPfPKfiS_ii,"ax",@progbits
	.align	128
        .global         _Z18blelloch_arbitraryPfPKfiS_ii
        .type           _Z18blelloch_arbitraryPfPKfiS_ii,@function
        .size           _Z18blelloch_arbitraryPfPKfiS_ii,(.L_x_34 - _Z18blelloch_arbitraryPfPKfiS_ii)
        .other          _Z18blelloch_arbitraryPfPKfiS_ii,@"STO_CUDA_ENTRY STV_DEFAULT"
_Z18blelloch_arbitraryPfPKfiS_ii:
.text._Z18blelloch_arbitraryPfPKfiS_ii:
[----:B------:R-:W-:Y:S01]  /*0000*/  LDC R1, c[0x0][0x37c] ;  /* 0x0000df00ff017b82 */ /* 0x000fe20000000800 */
[----:B------:R-:W0:Y:S07]  /*0010*/  S2R R2, SR_TID.X ;  /* 0x0000000000027919 */ /* 0x000e2e0000002100 */
[----:B------:R-:W1:Y:S01]  /*0020*/  S2UR UR4, SR_CTAID.X ;  /* 0x00000000000479c3 */ /* 0x000e620000002500 */
[----:B------:R-:W2:Y:S01]  /*0030*/  LDCU UR5, c[0x0][0x390] ;  /* 0x00007200ff0577ac */ /* 0x000ea20008000800 */
[----:B------:R-:W-:-:S02]  /*0040*/  IMAD.MOV.U32 R10, RZ, RZ, RZ ;  /* 0x000000ffff0a7224 */ /* 0x000fc400078e00ff */
[----:B------:R-:W-:Y:S01]  /*0050*/  IMAD.MOV.U32 R12, RZ, RZ, RZ ;  /* 0x000000ffff0c7224 */ /* 0x000fe200078e00ff */
[----:B------:R-:W3:Y:S03]  /*0060*/  LDCU.64 UR6, c[0x0][0x358] ;  /* 0x00006b00ff0677ac */ /* 0x000ee60008000a00 */
[----:B------:R-:W1:Y:S08]  /*0070*/  LDC.64 R4, c[0x0][0x3a0] ;  /* 0x0000e800ff047b82 */ /* 0x000e700000000a00 */
[----:B------:R-:W4:Y:S01]  /*0080*/  LDC.64 R6, c[0x0][0x388] ;  /* 0x0000e200ff067b82 */ /* 0x000f220000000a00 */
[----:B0-----:R-:W-:-:S02]  /*0090*/  IMAD.SHL.U32 R8, R2, 0x2, RZ ;  /* 0x0000000202087824 */ /* 0x001fc400078e00ff */
[----:B-1----:R-:W-:-:S04]  /*00a0*/  VIADD R5, R5, UR4 ;  /* 0x0000000405057c36 */ /* 0x002fc80008000000 */
[----:B------:R-:W-:-:S04]  /*00b0*/  IMAD R0, R5, R4, R8 ;  /* 0x0000000405007224 */ /* 0x000fc800078e0208 */
[C---:B------:R-:W-:Y:S01]  /*00c0*/  VIADD R14, R0.reuse, 0x1 ;  /* 0x00000001000e7836 */ /* 0x040fe20000000000 */
[C---:B--2---:R-:W-:Y:S01]  /*00d0*/  ISETP.GE.AND P0, PT, R0.reuse, UR5, PT ;  /* 0x0000000500007c0c */ /* 0x044fe2000bf06270 */
[----:B----4-:R-:W-:-:S03]  /*00e0*/  IMAD.WIDE R6, R0, 0x4, R6 ;  /* 0x0000000400067825 */ /* 0x010fc600078e0206 */
[----:B------:R-:W-:-:S09]  /*00f0*/  ISETP.GE.AND P1, PT, R14, UR5, PT ;  /* 0x000000050e007c0c */ /* 0x000fd2000bf26270 */
[----:B---3--:R-:W2:Y:S04]  /*0100*/  @!P0 LDG.E R10, desc[UR6][R6.64] ;  /* 0x00000006060a8981 */ /* 0x008ea8000c1e1900 */
[----:B------:R-:W3:Y:S01]  /*0110*/  @!P1 LDG.E R12, desc[UR6][R6.64+0x4] ;  /* 0x00000406060c9981 */ /* 0x000ee2000c1e1900 */
[----:B------:R-:W0:Y:S01]  /*0120*/  S2UR UR5, SR_CgaCtaId ;  /* 0x00000000000579c3 */ /* 0x000e220000008800 */
[----:B------:R-:W-:Y:S01]  /*0130*/  UMOV UR4, 0x400 ;  /* 0x0000040000047882 */ /* 0x000fe20000000000 */
[----:B------:R-:W-:Y:S01]  /*0140*/  SHF.R.S32.HI R11, RZ, 0x1, R4 ;  /* 0x00000001ff0b7819 */ /* 0x000fe20000011404 */
[----:B------:R-:W-:Y:S01]  /*0150*/  HFMA2 R4, -RZ, RZ, 0, 5.9604644775390625e-08 ;  /* 0x00000001ff047431 */ /* 0x000fe200000001ff */
[----:B------:R-:W-:Y:S01]  /*0160*/  ISETP.NE.AND P0, PT, R2, RZ, PT ;  /* 0x000000ff0200720c */ /* 0x000fe20003f05270 */
[----:B------:R-:W-:Y:S01]  /*0170*/  VIADD R9, R8, 0x1 ;  /* 0x0000000108097836 */ /* 0x000fe20000000000 */
[----:B------:R-:W-:Y:S01]  /*0180*/  ISETP.GE.AND P1, PT, R11, 0x1, PT ;  /* 0x000000010b00780c */ /* 0x000fe20003f26270 */
[----:B0-----:R-:W-:-:S06]  /*0190*/  ULEA UR4, UR5, UR4, 0x18 ;  /* 0x0000000405047291 */ /* 0x001fcc000f8ec0ff */
[----:B------:R-:W-:-:S05]  /*01a0*/  LEA R3, R2, UR4, 0x3 ;  /* 0x0000000402037c11 */ /* 0x000fca000f8e18ff */
[----:B--2---:R0:W-:Y:S04]  /*01b0*/  STS [R3], R10 ;  /* 0x0000000a03007388 */ /* 0x0041e80000000800 */
[----:B---3--:R0:W-:Y:S01]  /*01c0*/  STS [R3+0x4], R12 ;  /* 0x0000040c03007388 */ /* 0x0081e20000000800 */
[----:B------:R-:W-:Y:S05]  /*01d0*/  @!P1 BRA `(.L_x_20) ;  /* 0x0000000000389947 */ /* 0x000fea0003800000 */
[----:B------:R-:W-:-:S07]  /*01e0*/  IMAD.MOV.U32 R4, RZ, RZ, 0x1 ;  /* 0x00000001ff047424 */ /* 0x000fce00078e00ff */
.L_x_21:
[----:B------:R-:W-:Y:S01]  /*01f0*/  BAR.SYNC.DEFER_BLOCKING 0x0 ;  /* 0x0000000000007b1d */ /* 0x000fe20000010000 */
[----:B------:R-:W-:-:S13]  /*0200*/  ISETP.GE.AND P1, PT, R2, R11, PT ;  /* 0x0000000b0200720c */ /* 0x000fda0003f26270 */
[----:B------:R-:W-:-:S05]  /*0210*/  @!P1 IMAD R6, R9, R4, RZ ;  /* 0x0000000409069224 */ /* 0x000fca00078e02ff */
[----:B------:R-:W-:-:S05]  /*0220*/  @!P1 LEA R7, R6, UR4, 0x2 ;  /* 0x0000000406079c11 */ /* 0x000fca000f8e10ff */
[C---:B------:R-:W-:Y:S01]  /*0230*/  @!P1 IMAD R6, R4.reuse, 0x4, R7 ;  /* 0x0000000404069824 */ /* 0x040fe200078e0207 */
[----:B------:R-:W-:Y:S01]  /*0240*/  SHF.L.U32 R4, R4, 0x1, RZ ;  /* 0x0000000104047819 */ /* 0x000fe200000006ff */
[----:B------:R-:W-:Y:S04]  /*0250*/  @!P1 LDS R7, [R7+-0x4] ;  /* 0xfffffc0007079984 */ /* 0x000fe80000000800 */
[----:B------:R-:W1:Y:S02]  /*0260*/  @!P1 LDS R8, [R6+-0x4] ;  /* 0xfffffc0006089984 */ /* 0x000e640000000800 */
[----:B-1----:R-:W-:-:S05]  /*0270*/  @!P1 FADD R13, R7, R8 ;  /* 0x00000008070d9221 */ /* 0x002fca0000000000 */
[----:B------:R1:W-:Y:S01]  /*0280*/  @!P1 STS [R6+-0x4], R13 ;  /* 0xfffffc0d06009388 */ /* 0x0003e20000000800 */
[----:B------:R-:W-:Y:S02]  /*0290*/  ISETP.GT.U32.AND P1, PT, R11, 0x1, PT ;  /* 0x000000010b00780c */ /* 0x000fe40003f24070 */
[----:B------:R-:W-:-:S11]  /*02a0*/  SHF.R.U32.HI R11, RZ, 0x1, R11 ;  /* 0x00000001ff0b7819 */ /* 0x000fd6000001160b */
[----:B-1----:R-:W-:Y:S05]  /*02b0*/  @P1 BRA `(.L_x_21) ;  /* 0xfffffffc00cc1947 */ /* 0x002fea000383ffff */
.L_x_20:
[----:B------:R-:W-:Y:S04]  /*02c0*/  BSSY.RECONVERGENT B0, `(.L_x_22) ;  /* 0x000000c000007945 */ /* 0x000fe80003800200 */
[----:B------:R-:W-:Y:S05]  /*02d0*/  @P0 BRA `(.L_x_23) ;  /* 0x0000000000280947 */ /* 0x000fea0003800000 */
[----:B------:R-:W1:Y:S01]  /*02e0*/  LDC.64 R6, c[0x0][0x398] ;  /* 0x0000e600ff067b82 */ /* 0x000e620000000a00 */
[----:B------:R-:W2:Y:S02]  /*02f0*/  LDCU UR5, c[0x0][0x3a0] ;  /* 0x00007400ff0577ac */ /* 0x000ea40008000800 */
[----:B--2---:R-:W-:Y:S01]  /*0300*/  ULEA UR5, UR5, UR4, 0x2 ;  /* 0x0000000405057291 */ /* 0x004fe2000f8e10ff */
[----:B-1----:R-:W-:-:S04]  /*0310*/  ISETP.NE.U32.AND P0, PT, R6, RZ, PT ;  /* 0x000000ff0600720c */ /* 0x002fc80003f05070 */
[----:B------:R-:W-:-:S13]  /*0320*/  ISETP.NE.AND.EX P0, PT, R7, RZ, PT, P0 ;  /* 0x000000ff0700720c */ /* 0x000fda0003f05300 */
[----:B------:R-:W1:Y:S01]  /*0330*/  @P0 LDS R11, [UR5+-0x4] ;  /* 0xfffffc05ff0b0984 */ /* 0x000e620008000800 */
[----:B------:R-:W2:Y:S03]  /*0340*/  @P0 LDC.64 R6, c[0x0][0x398] ;  /* 0x0000e600ff060b82 */ /* 0x000ea60000000a00 */
[----:B------:R-:W-:Y:S01]  /*0350*/  STS [UR5+-0x4], RZ ;  /* 0xfffffcffff007988 */ /* 0x000fe20008000805 */
[----:B--2---:R-:W-:-:S05]  /*0360*/  @P0 IMAD.WIDE R6, R5, 0x4, R6 ;  /* 0x0000000405060825 */ /* 0x004fca00078e0206 */
[----:B-1----:R1:W-:Y:S02]  /*0370*/  @P0 STG.E desc[UR6][R6.64], R11 ;  /* 0x0000000b06000986 */ /* 0x0023e4000c101906 */
.L_x_23:
[----:B------:R-:W-:Y:S05]  /*0380*/  BSYNC.RECONVERGENT B0 ;  /* 0x0000000000007941 */ /* 0x000fea0003800200 */
.L_x_22:
[----:B------:R-:W2:Y:S02]  /*0390*/  LDCU UR5, c[0x0][0x3a0] ;  /* 0x00007400ff0577ac */ /* 0x000ea40008000800 */
[----:B--2---:R-:W-:Y:S01]  /*03a0*/  UISETP.GE.AND UP0, UPT, UR5, 0x2, UPT ;  /* 0x000000020500788c */ /* 0x004fe2000bf06270 */
[----:B------:R-:W-:Y:S08]  /*03b0*/  BAR.SYNC.DEFER_BLOCKING 0x0 ;  /* 0x0000000000007b1d */ /* 0x000ff00000010000 */
[----:B------:R-:W-:Y:S05]  /*03c0*/  BRA.U !UP0, `(.L_x_24) ;  /* 0x0000000108407547 */ /* 0x000fea000b800000 */
[----:B------:R-:W2:Y:S01]  /*03d0*/  LDCU UR8, c[0x0][0x3a0] ;  /* 0x00007400ff0877ac */ /* 0x000ea20008000800 */
[----:B------:R-:W-:-:S05]  /*03e0*/  UMOV UR5, 0x1 ;  /* 0x0000000100057882 */ /* 0x000fca0000000000 */
.L_x_25:
[----:B------:R-:W-:Y:S01]  /*03f0*/  BAR.SYNC.DEFER_BLOCKING 0x0 ;  /* 0x0000000000007b1d */ /* 0x000fe20000010000 */
[----:B------:R-:W-:Y:S01]  /*0400*/  ISETP.GE.U32.AND P0, PT, R2, UR5, PT ;  /* 0x0000000502007c0c */ /* 0x000fe2000bf06070 */
[----:B------:R-:W-:Y:S01]  /*0410*/  USHF.L.U32 UR5, UR5, 0x1, URZ ;  /* 0x0000000105057899 */ /* 0x000fe200080006ff */
[----:B------:R-:W-:-:S03]  /*0420*/  SHF.R.U32.HI R4, RZ, 0x1, R4 ;  /* 0x00000001ff047819 */ /* 0x000fc60000011604 */
[----:B--2---:R-:W-:-:S08]  /*0430*/  UISETP.GE.AND UP0, UPT, UR5, UR8, UPT ;  /* 0x000000080500728c */ /* 0x004fd0000bf06270 */
[----:B---3--:R-:W-:-:S05]  /*0440*/  @!P0 IMAD R5, R9, R4, RZ ;  /* 0x0000000409058224 */ /* 0x008fca00078e02ff */
[----:B------:R-:W-:-:S05]  /*0450*/  @!P0 LEA R5, R5, UR4, 0x2 ;  /* 0x0000000405058c11 */ /* 0x000fca000f8e10ff */
[----:B-1----:R-:W-:Y:S01]  /*0460*/  @!P0 IMAD R7, R4, 0x4, R5 ;  /* 0x0000000404078824 */ /* 0x002fe200078e0205 */
[----:B------:R-:W-:Y:S04]  /*0470*/  @!P0 LDS R6, [R5+-0x4] ;  /* 0xfffffc0005068984 */ /* 0x000fe80000000800 */
[----:B------:R-:W1:Y:S02]  /*0480*/  @!P0 LDS R8, [R7+-0x4] ;  /* 0xfffffc0007088984 */ /* 0x000e640000000800 */
[----:B-1----:R-:W-:Y:S02]  /*0490*/  @!P0 FADD R6, R6, R8 ;  /* 0x0000000806068221 */ /* 0x002fe40000000000 */
[----:B------:R3:W-:Y:S04]  /*04a0*/  @!P0 STS [R5+-0x4], R8 ;  /* 0xfffffc0805008388 */ /* 0x0007e80000000800 */
[----:B------:R3:W-:Y:S01]  /*04b0*/  @!P0 STS [R7+-0x4], R6 ;  /* 0xfffffc0607008388 */ /* 0x0007e20000000800 */
[----:B------:R-:W-:Y:S05]  /*04c0*/  BRA.U !UP0, `(.L_x_25) ;  /* 0xfffffffd08c87547 */ /* 0x000fea000b83ffff */
.L_x_24:
[----:B------:R-:W2:Y:S01]  /*04d0*/  LDCU UR5, c[0x0][0x390] ;  /* 0x00007200ff0577ac */ /* 0x000ea20008000800 */
[----:B---3--:R-:W3:Y:S08]  /*04e0*/  LDC.64 R4, c[0x0][0x380] ;  /* 0x0000e000ff047b82 */ /* 0x008ef00000000a00 */
[----:B------:R-:W-:Y:S01]  /*04f0*/  BAR.SYNC.DEFER_BLOCKING 0x0 ;  /* 0x0000000000007b1d */ /* 0x000fe20000010000 */
[----:B--2---:R-:W-:-:S02]  /*0500*/  ISETP.GE.AND P0, PT, R0, UR5, PT ;  /* 0x0000000500007c0c */ /* 0x004fc4000bf06270 */
[----:B------:R-:W-:Y:S01]  /*0510*/  ISETP.GE.AND P1, PT, R14, UR5, PT ;  /* 0x000000050e007c0c */ /* 0x000fe2000bf26270 */
[----:B---3--:R-:W-:-:S10]  /*0520*/  IMAD.WIDE R4, R0, 0x4, R4 ;  /* 0x0000000400047825 */ /* 0x008fd400078e0204 */
[----:B-1----:R-:W1:Y:S04]  /*0530*/  @!P0 LDS R7, [R3] ;  /* 0x0000000003078984 */ /* 0x002e680000000800 */
[----:B-1----:R1:W-:Y:S01]  /*0540*/  @!P0 STG.E desc[UR6][R4.64], R7 ;  /* 0x0000000704008986 */ /* 0x0023e2000c101906 */
[----:B------:R-:W-:Y:S05]  /*0550*/  @P1 EXIT ;  /* 0x000000000000194d */ /* 0x000fea0003800000 */
[----:B0-----:R-:W0:Y:S04]  /*0560*/  LDS R3, [R3+0x4] ;  /* 0x0000040003037984 */ /* 0x001e280000000800 */
[----:B0-----:R-:W-:Y:S01]  /*0570*/  STG.E desc[UR6][R4.64+0x4], R3 ;  /* 0x0000040304007986 */ /* 0x001fe2000c101906 */
[----:B------:R-:W-:Y:S05]  /*0580*/  EXIT ;  /* 0x000000000000794d */ /* 0x000fea0003800000 */
.L_x_26:
        /* <DEDUP_REMOVED lines=15> */
.L_x_34:


//--------------------- .text._Z24adjust_block_sums_offsetPfPKfiii --------------------------
	.section	.text._Z24adjust_block_sums_offsetPfPKfiii,"ax",@progbits
	.align	128
        .global         _Z24adjust_block_sums_offsetPfPKfiii
        .type           _Z24adjust_block_sums_offsetPfPKfiii,@function
        .size           _Z24adjust_block_sums_offsetPfPKfiii,(.L_x_35 - _Z24adjust_block_sums_offsetPfPKfiii)
        .other          _Z24adjust_block_sums_offsetPfPKfiii,@"STO_CUDA_ENTRY STV_DEFAULT"
_Z24adjust_block_sums_offsetPfPKfiii:
.text._Z24adjust_block_sums_offsetPfPKfiii:
[----:B------:R-:W-:Y:S08]  /*0000*/  LDC R1, c[0x0][0x37c] ;  /* 0x0000df00ff017b82 */ /* 0x000ff00000000800 */
[----:B------:R-:W0:Y:S08]  /*0010*/  S2UR UR4, SR_CTAID.X ;  /* 0x00000000000479c3 */ /* 0x000e300000002500 */
[----:B------:R-:W0:Y:S02]  /*0020*/  LDC R0, c[0x0][0x398] ;  /* 0x0000e600ff007b82 */ /* 0x000e240000000800 */
[----:B0-----:R-:W-:-:S05]  /*0030*/  VIADD R0, R0, UR4 ;  /* 0x0000000400007c36 */ /* 0x001fca0008000000 */
[----:B------:R-:W-:-:S13]  /*0040*/  ISETP.NE.AND P0, PT, R0, RZ, PT ;  /* 0x000000ff0000720c */ /* 0x000fda0003f05270 */
[----:B------:R-:W-:Y:S05]  /*0050*/  @!P0 EXIT ;  /* 0x000000000000894d */ /* 0x000fea0003800000 */
[----:B------:R-:W0:Y:S01]  /*0060*/  S2R R7, SR_TID.X ;  /* 0x0000000000077919 */ /* 0x000e220000002100 */
[----:B------:R-:W1:Y:S01]  /*0070*/  LDC.64 R8, c[0x0][0x390] ;  /* 0x0000e400ff087b82 */ /* 0x000e620000000a00 */
[----:B------:R-:W-:Y:S07]  /*0080*/  BSSY.RECONVERGENT B0, `(.L_x_27) ;  /* 0x0000017000007945 */ /* 0x000fee0003800200 */
[----:B------:R-:W2:Y:S01]  /*0090*/  LDC.64 R2, c[0x0][0x388] ;  /* 0x0000e200ff027b82 */ /* 0x000ea20000000a00 */
[----:B-1----:R-:W-:-:S05]  /*00a0*/  IMAD R5, R0, R9, R9 ;  /* 0x0000000900057224 */ /* 0x002fca00078e0209 */
[----:B------:R-:W-:Y:S01]  /*00b0*/  VIMNMX R6, PT, PT, R5, R8, PT ;  /* 0x0000000805067248 */ /* 0x000fe20003fe0100 */
[C---:B0-----:R-:W-:Y:S02]  /*00c0*/  IMAD R7, R0.reuse, R9, R7 ;  /* 0x0000000900077224 */ /* 0x041fe400078e0207 */
[----:B--2---:R-:W-:-:S03]  /*00d0*/  IMAD.WIDE R2, R0, 0x4, R2 ;  /* 0x0000000400027825 */ /* 0x004fc600078e0202 */
[----:B------:R-:W-:-:S13]  /*00e0*/  ISETP.GE.AND P0, PT, R7, R6, PT ;  /* 0x000000060700720c */ /* 0x000fda0003f06270 */
[----:B------:R-:W-:Y:S05]  /*00f0*/  @P0 BRA `(.L_x_28) ;  /* 0x00000000003c0947 */ /* 0x000fea0003800000 */
[----:B------:R-:W0:Y:S08]  /*0100*/  LDC.64 R10, c[0x0][0x358] ;  /* 0x0000d600ff0a7b82 */ /* 0x000e300000000a00 */
[----:B------:R-:W1:Y:S08]  /*0110*/  LDC R8, c[0x0][0x360] ;  /* 0x0000d800ff087b82 */ /* 0x000e700000000800 */
[----:B------:R-:W2:Y:S01]  /*0120*/  LDC.64 R4, c[0x0][0x380] ;  /* 0x0000e000ff047b82 */ /* 0x000ea20000000a00 */
[----:B0-----:R-:W-:-:S02]  /*0130*/  R2UR UR4, R10 ;  /* 0x000000000a0472ca */ /* 0x001fc400000e0000 */
[----:B------:R-:W-:-:S13]  /*0140*/  R2UR UR5, R11 ;  /* 0x000000000b0572ca */ /* 0x000fda00000e0000 */
[----:B-1----:R0:W5:Y:S02]  /*0150*/  LDG.E R0, desc[UR4][R2.64] ;  /* 0x0000000402007981 */ /* 0x002164000c1e1900 */
.L_x_29:
[----:B------:R-:W-:Y:S01]  /*0160*/  R2UR UR4, R10 ;  /* 0x000000000a0472ca */ /* 0x000fe200000e0000 */
[----:B012---:R-:W-:Y:S01]  /*0170*/  IMAD.WIDE R2, R7, 0x4, R4 ;  /* 0x0000000407027825 */ /* 0x007fe200078e0204 */
[----:B------:R-:W-:-:S13]  /*0180*/  R2UR UR5, R11 ;  /* 0x000000000b0572ca */ /* 0x000fda00000e0000 */
[----:B------:R-:W2:Y:S01]  /*0190*/  LDG.E R9, desc[UR4][R2.64] ;  /* 0x0000000402097981 */ /* 0x000ea2000c1e1900 */
[----:B------:R-:W-:-:S05]  /*01a0*/  IMAD.IADD R7, R8, 0x1, R7 ;  /* 0x0000000108077824 */ /* 0x000fca00078e0207 */
[----:B------:R-:W-:Y:S01]  /*01b0*/  ISETP.GE.AND P0, PT, R7, R6, PT ;  /* 0x000000060700720c */ /* 0x000fe20003f06270 */
[----:B--2--5:R-:W-:-:S05]  /*01c0*/  FADD R9, R0, R9 ;  /* 0x0000000900097221 */ /* 0x024fca0000000000 */
[----:B------:R1:W-:Y:S07]  /*01d0*/  STG.E desc[UR4][R2.64], R9 ;  /* 0x0000000902007986 */ /* 0x0003ee000c101904 */
[----:B------:R-:W-:Y:S05]  /*01e0*/  @!P0 BRA `(.L_x_29) ;  /* 0xfffffffc00dc8947 */ /* 0x000fea000383ffff */
.L_x_28:
[----:B------:R-:W-:Y:S05]  /*01f0*/  BSYNC.RECONVERGENT B0 ;  /* 0x0000000000007941 */ /* 0x000fea0003800200 */
.L_x_27:
[----:B------:R-:W-:Y:S06]  /*0200*/  BAR.SYNC.DEFER_BLOCKING 0x0 ;  /* 0x0000000000007b1d */ /* 0x000fec0000010000 */
[----:B------:R-:W-:Y:S05]  /*0210*/  EXIT ;  /* 0x000000000000794d */ /* 0x000fea0003800000 */
.L_x_30:
        /* <DEDUP_REMOVED lines=14> */
.L_x_35:


//--------------------- .text._Z19set_boundary_valuesPfPKfi --------------------------
	.section	.text._Z19set_boundary_valuesPfPKfi,"ax",@progbits
	.align	128
        .global         _Z19set_boundary_valuesPfPKfi
        .type           _Z19set_boundary_valuesPfPKfi,@function
        .size           _Z19set_boundary_valuesPfPKfi,(.L_x_36 - _Z19set_boundary_valuesPfPKfi)
        .other          _Z19set_boundary_valuesPfPKfi,@"STO_CUDA_ENTRY STV_DEFAULT"
_Z19set_boundary_valuesPfPKfi:
.text._Z19set_boundary_valuesPfPKfi:
[----:B------:R-:W-:Y:S01]  /*0000*/  LDC R1, c[0x0][0x37c] ;  /* 0x0000df00ff017b82 */ /* 0x000fe20000000800 */
[----:B------:R-:W0:Y:S02]  /*0010*/  S2R R0, SR_TID.X ;  /* 0x0000000000007919 */ /* 0x000e240000002100 */
[----:B0-----:R-:W-:-:S13]  /*0020*/  ISETP.NE.AND P0, PT, R0, RZ, PT ;  /* 0x000000ff0000720c */ /* 0x001fda0003f05270 */
[----:B------:R-:W-:Y:S05]  /*0030*/  @P0 EXIT ;  /* 0x000000000000094d */ /* 0x000fea0003800000 */
[----:B------:R-:W0:Y:S01]  /*0040*/  LDC R7, c[0x0][0x390] ;  /* 0x0000e400ff077b82 */ /* 0x000e220000000800 */
[----:B------:R-:W1:Y:S07]  /*0050*/  LDCU.64 UR4, c[0x0][0x358] ;  /* 0x00006b00ff0477ac */ /* 0x000e6e0008000a00 */
[----:B------:R-:W0:Y:S08]  /*0060*/  LDC.64 R2, c[0x0][0x380] ;  /* 0x0000e000ff027b82 */ /* 0x000e300000000a00 */
[----:B------:R-:W2:Y:S01]  /*0070*/  LDC.64 R4, c[0x0][0x388] ;  /* 0x0000e200ff047b82 */ /* 0x000ea20000000a00 */
[----:B0-----:R-:W-:-:S05]  /*0080*/  IMAD.WIDE R2, R7, 0x4, R2 ;  /* 0x0000000407027825 */ /* 0x001fca00078e0202 */
[----:B-1----:R-:W3:Y:S01]  /*0090*/  LDG.E R0, desc[UR4][R2.64+-0x4] ;  /* 0xfffffc0402007981 */ /* 0x002ee2000c1e1900 */
[----:B--2---:R-:W-:-:S05]  /*00a0*/  IMAD.WIDE R4, R7, 0x4, R4 ;  /* 0x0000000407047825 */ /* 0x004fca00078e0204 */
[----:B------:R-:W3:Y:S01]  /*00b0*/  LDG.E R9, desc[UR4][R4.64+-0x4] ;  /* 0xfffffc0404097981 */ /* 0x000ee2000c1e1900 */
[----:B------:R-:W0:Y:S01]  /*00c0*/  LDC.64 R6, c[0x0][0x388] ;  /* 0x0000e200ff067b82 */ /* 0x000e220000000a00 */
[----:B---3--:R-:W-:-:S05]  /*00d0*/  FADD R9, R0, R9 ;  /* 0x0000000900097221 */ /* 0x008fca0000000000 */
[----:B------:R-:W-:Y:S04]  /*00e0*/  STG.E desc[UR4][R2.64], R9 ;  /* 0x0000000902007986 */ /* 0x000fe8000c101904 */
[----:B0-----:R-:W2:Y:S04]  /*00f0*/  LDG.E R7, desc[UR4][R6.64] ;  /* 0x0000000406077981 */ /* 0x001ea8000c1e1900 */
[----:B--2---:R-:W-:Y:S04]  /*0100*/  STG.E desc[UR4][R2.64+0x4], R7 ;  /* 0x0000040702007986 */ /* 0x004fe8000c101904 */
[----:B------:R-:W2:Y:S04]  /*0110*/  LDG.E R11, desc[UR4][R4.64+-0x4] ;  /* 0xfffffc04040b7981 */ /* 0x000ea8000c1e1900 */
[----:B--2---:R-:W-:Y:S01]  /*0120*/  STG.E desc[UR4][R2.64+0x8], R11 ;  /* 0x0000080b02007986 */ /* 0x004fe2000c101904 */
[----:B------:R-:W-:Y:S05]  /*0130*/  EXIT ;  /* 0x000000000000794d */ /* 0x000fea0003800000 */
.L_x_31:
        /* <DEDUP_REMOVED lines=12> */
.L_x_36:


//--------------------- .nv.shared._Z3smaPfS_ii   --------------------------
	.section	.nv.shared._Z3smaPfS_ii,"aw",@nobits
	.sectionflags	@""
	.align	16
	.zero		1024


//--------------------- .nv.shared.reserved.0     --------------------------
	.section	.nv.shared.reserved.0,"aw",@nobits
	.weak		__nv_reservedSMEM_offset_0_alias
	.size		__nv_reservedSMEM_offset_0_alias, 0, 64
	.other		__nv_reservedSMEM_offset_0_alias,@"STO_CUDA_RESERVED_SHARED STV_DEFAULT"
__nv_reservedSMEM_offset_0_alias:
	.zero		0
	.zero		64


//--------------------- .nv.shared._Z18blelloch_arbitraryPfPKfiS_ii --------------------------
	.section	.nv.shared._Z18blelloch_arbitraryPfPKfiS_ii,"aw",@nobits
	.sectionflags	@""
	.align	16
	.zero		1024


//--------------------- .nv.shared._Z24adjust_block_sums_offsetPfPKfiii --------------------------
	.section	.nv.shared._Z24adjust_block_sums_offsetPfPKfiii,"aw",@nobits
	.sectionflags	@""
	.align	16
	.zero		1024


//--------------------- .nv.shared._Z19set_boundary_valuesPfPKfi --------------------------
	.section	.nv.shared._Z19set_boundary_valuesPfPKfi,"aw",@nobits
	.sectionflags	@""
	.align	16
	.zero		1024


//--------------------- .nv.constant0._Z3smaPfS_ii --------------------------
	.section	.nv.constant0._Z3smaPfS_ii,"a",@progbits
	.sectionflags	@""
	.align	4
.nv.constant0._Z3smaPfS_ii:
	.zero		920


//--------------------- .nv.constant0._Z18blelloch_arbitraryPfPKfiS_ii --------------------------
	.section	.nv.constant0._Z18blelloch_arbitraryPfPKfiS_ii,"a",@progbits
	.sectionflags	@""
	.align	4
.nv.constant0._Z18blelloch_arbitraryPfPKfiS_ii:
	.zero		936


//--------------------- .nv.constant0._Z24adjust_block_sums_offsetPfPKfiii --------------------------
	.section	.nv.constant0._Z24adjust_block_sums_offsetPfPKfiii,"a",@progbits
	.sectionflags	@""
	.align	4
.nv.constant0._Z24adjust_block_sums_offsetPfPKfiii:
	.zero		924


//--------------------- .nv.constant0._Z19set_boundary_valuesPfPKfi --------------------------
	.section	.nv.constant0._Z19set_boundary_valuesPfPKfi,"a",@progbits
	.sectionflags	@""
	.align	4
.nv.constant0._Z19set_boundary_valuesPfPKfi:
	.zero		916


//--------------------- SYMBOLS --------------------------

	.type		.nv.reservedSmem.offset0,@object
	.size		.nv.reservedSmem.offset0,0x4
	.type		.nv.reservedSmem.cap,@object
	.size		.nv.reservedSmem.cap,0x4
